	.target	sm_90a

	.elftype	@"ET_EXEC"


//--------------------- .note.nv.tkinfo           --------------------------
	.section	.note.nv.tkinfo,"",@"SHT_NOTE"
	.sectionflags	@"SHF_NOTE_NV_TKINFO"
	.tkinfo
        /*0018*/ 	.word	0x00000002
        /*0030*/ 	.string	""
        /*0030*/ 	.string	"ptxas"
        /*0030*/ 	.string	"Cuda compilation tools, release 13.0, V13.0.88"
        /*0030*/ 	.string	"Build cuda_13.0.r13.0/compiler.36424714_0"
        /*0030*/ 	.string	"-arch sm_90a -m 64 "



//--------------------- .note.nv.cuinfo           --------------------------
	.section	.note.nv.cuinfo,"",@"SHT_NOTE"
	.sectionflags	@"SHF_NOTE_NV_CUINFO"
        /*0018*/ 	.short	0x0002
        /*001a*/ 	.short	0x005a
        /*001c*/ 	.short	0x0082
	.zero		2


//--------------------- .nv.info                  --------------------------
	.section	.nv.info,"",@"SHT_CUDA_INFO"
	.align	4


	//----- nvinfo : EIATTR_REGCOUNT
	.align		4
        /*0000*/ 	.byte	0x04, 0x2f
        /*0002*/ 	.short	(.L_12 - .L_11)
	.align		4
.L_11:
        /*0004*/ 	.word	index@(_ZN7cutlass13device_kernelINS_4gemm6kernel13GemmUniversalIN4cute5tupleIJiiiiEEENS1_10collective13CollectiveMmaINS1_37MainloopSm90TmaGmmaWarpSpecializedFP8ILi5ENS5_IJNS4_1CILi2EEENSA_ILi1EEESC_EEENS1_32KernelTmaWarpSpecializedPingpongEEENS5_IJNSA_ILi64EEENSA_ILi256EEENSA_ILi128EEEEEENS_12float_e4m3_tENS5_IJlSC_lEEESK_SL_NS4_8TiledMMAINS4_8MMA_AtomIJNS4_4SM904GMMA31MMA_64x256x32_F32E4M3E4M3_SS_TNILNSP_7ScaleInE1ELSR_1EEEEEENS4_6LayoutINS5_IJSC_SC_SC_EEENS5_IJNSA_ILi0EEESW_SW_EEEEENS5_IJNS4_10UnderscoreESZ_SZ_EEEEENS4_13SM90_TMA_LOADENS4_14ComposedLayoutINS4_7SwizzleILi3ELi4ELi3EEENS4_18smem_ptr_flag_bitsILi8EEENSU_INS5_IJNSA_ILi8EEESI_EEENS5_IJSI_SC_EEEEEEEvNS4_8identityENS4_23SM90_TMA_LOAD_MULTICASTES1C_vS1D_EENS_8epilogue10collective6detail29Sm90TmaWarpSpecializedAdapterINS1H_15DefaultEpilogueISK_SL_SL_NS1G_6thread17LinearCombinationISK_Li1EffLNS1L_9ScaleType4KindE0ELNS_15FloatRoundStyleE2ESK_EENS1_15EpilogueDefaultEEEEEvvEEEEvNT_6ParamsE)
        /*0008*/ 	.word	0x000000a8


	//----- nvinfo : EIATTR_FRAME_SIZE
	.align		4
.L_12:
        /*000c*/ 	.byte	0x04, 0x11
        /*000e*/ 	.short	(.L_14 - .L_13)
	.align		4
.L_13:
        /*0010*/ 	.word	index@(_ZN7cutlass13device_kernelINS_4gemm6kernel13GemmUniversalIN4cute5tupleIJiiiiEEENS1_10collective13CollectiveMmaINS1_37MainloopSm90TmaGmmaWarpSpecializedFP8ILi5ENS5_IJNS4_1CILi2EEENSA_ILi1EEESC_EEENS1_32KernelTmaWarpSpecializedPingpongEEENS5_IJNSA_ILi64EEENSA_ILi256EEENSA_ILi128EEEEEENS_12float_e4m3_tENS5_IJlSC_lEEESK_SL_NS4_8TiledMMAINS4_8MMA_AtomIJNS4_4SM904GMMA31MMA_64x256x32_F32E4M3E4M3_SS_TNILNSP_7ScaleInE1ELSR_1EEEEEENS4_6LayoutINS5_IJSC_SC_SC_EEENS5_IJNSA_ILi0EEESW_SW_EEEEENS5_IJNS4_10UnderscoreESZ_SZ_EEEEENS4_13SM90_TMA_LOADENS4_14ComposedLayoutINS4_7SwizzleILi3ELi4ELi3EEENS4_18smem_ptr_flag_bitsILi8EEENSU_INS5_IJNSA_ILi8EEESI_EEENS5_IJSI_SC_EEEEEEEvNS4_8identityENS4_23SM90_TMA_LOAD_MULTICASTES1C_vS1D_EENS_8epilogue10collective6detail29Sm90TmaWarpSpecializedAdapterINS1H_15DefaultEpilogueISK_SL_SL_NS1G_6thread17LinearCombinationISK_Li1EffLNS1L_9ScaleType4KindE0ELNS_15FloatRoundStyleE2ESK_EENS1_15EpilogueDefaultEEEEEvvEEEEvNT_6ParamsE)
        /*0014*/ 	.word	0x00000110


	//----- nvinfo : EIATTR_MIN_STACK_SIZE
	.align		4
.L_14:
        /*0018*/ 	.byte	0x04, 0x12
        /*001a*/ 	.short	(.L_16 - .L_15)
	.align		4
.L_15:
        /*001c*/ 	.word	index@(_ZN7cutlass13device_kernelINS_4gemm6kernel13GemmUniversalIN4cute5tupleIJiiiiEEENS1_10collective13CollectiveMmaINS1_37MainloopSm90TmaGmmaWarpSpecializedFP8ILi5ENS5_IJNS4_1CILi2EEENSA_ILi1EEESC_EEENS1_32KernelTmaWarpSpecializedPingpongEEENS5_IJNSA_ILi64EEENSA_ILi256EEENSA_ILi128EEEEEENS_12float_e4m3_tENS5_IJlSC_lEEESK_SL_NS4_8TiledMMAINS4_8MMA_AtomIJNS4_4SM904GMMA31MMA_64x256x32_F32E4M3E4M3_SS_TNILNSP_7ScaleInE1ELSR_1EEEEEENS4_6LayoutINS5_IJSC_SC_SC_EEENS5_IJNSA_ILi0EEESW_SW_EEEEENS5_IJNS4_10UnderscoreESZ_SZ_EEEEENS4_13SM90_TMA_LOADENS4_14ComposedLayoutINS4_7SwizzleILi3ELi4ELi3EEENS4_18smem_ptr_flag_bitsILi8EEENSU_INS5_IJNSA_ILi8EEESI_EEENS5_IJSI_SC_EEEEEEEvNS4_8identityENS4_23SM90_TMA_LOAD_MULTICASTES1C_vS1D_EENS_8epilogue10collective6detail29Sm90TmaWarpSpecializedAdapterINS1H_15DefaultEpilogueISK_SL_SL_NS1G_6thread17LinearCombinationISK_Li1EffLNS1L_9ScaleType4KindE0ELNS_15FloatRoundStyleE2ESK_EENS1_15EpilogueDefaultEEEEEvvEEEEvNT_6ParamsE)
        /*0020*/ 	.word	0x00000110
.L_16:


//--------------------- .nv.compat                --------------------------
	.section	.nv.compat,"",@"SHT_CUDA_COMPAT_INFO"
	.align	4
        /*0000*/ 	.byte	0x02, 0x09, 0x01, 0x00, 0x02, 0x02, 0x04, 0x00, 0x02, 0x05, 0x05, 0x00, 0x03, 0x07, 0x01, 0x01
        /*0010*/ 	.byte	0x02, 0x03, 0x01, 0x00, 0x02, 0x06, 0x01, 0x00, 0x04, 0x0b, 0x08, 0x00, 0x00, 0x00, 0x00, 0x00
        /*0020*/ 	.byte	0x00, 0x00, 0x00, 0x00


//--------------------- .nv.info._ZN7cutlass13device_kernelINS_4gemm6kernel13GemmUniversalIN4cute5tupleIJiiiiEEENS1_10collective13CollectiveMmaINS1_37MainloopSm90TmaGmmaWarpSpecializedFP8ILi5ENS5_IJNS4_1CILi2EEENSA_ILi1EEESC_EEENS1_32KernelTmaWarpSpecializedPingpongEEENS5_IJNSA_ILi64EEENSA_ILi256EEENSA_ILi128EEEEEENS_12float_e4m3_tENS5_IJlSC_lEEESK_SL_NS4_8TiledMMAINS4_8MMA_AtomIJNS4_4SM904GMMA31MMA_64x256x32_F32E4M3E4M3_SS_TNILNSP_7ScaleInE1ELSR_1EEEEEENS4_6LayoutINS5_IJSC_SC_SC_EEENS5_IJNSA_ILi0EEESW_SW_EEEEENS5_IJNS4_10UnderscoreESZ_SZ_EEEEENS4_13SM90_TMA_LOADENS4_14ComposedLayoutINS4_7SwizzleILi3ELi4ELi3EEENS4_18smem_ptr_flag_bitsILi8EEENSU_INS5_IJNSA_ILi8EEESI_EEENS5_IJSI_SC_EEEEEEEvNS4_8identityENS4_23SM90_TMA_LOAD_MULTICASTES1C_vS1D_EENS_8epilogue10collective6detail29Sm90TmaWarpSpecializedAdapterINS1H_15DefaultEpilogueISK_SL_SL_NS1G_6thread17LinearCombinationISK_Li1EffLNS1L_9ScaleType4KindE0ELNS_15FloatRoundStyleE2ESK_EENS1_15EpilogueDefaultEEEEEvvEEEEvNT_6ParamsE --------------------------
	.section	.nv.info._ZN7cutlass13device_kernelINS_4gemm6kernel13GemmUniversalIN4cute5tupleIJiiiiEEENS1_10collective13CollectiveMmaINS1_37MainloopSm90TmaGmmaWarpSpecializedFP8ILi5ENS5_IJNS4_1CILi2EEENSA_ILi1EEESC_EEENS1_32KernelTmaWarpSpecializedPingpongEEENS5_IJNSA_ILi64EEENSA_ILi256EEENSA_ILi128EEEEEENS_12float_e4m3_tENS5_IJlSC_lEEESK_SL_NS4_8TiledMMAINS4_8MMA_AtomIJNS4_4SM904GMMA31MMA_64x256x32_F32E4M3E4M3_SS_TNILNSP_7ScaleInE1ELSR_1EEEEEENS4_6LayoutINS5_IJSC_SC_SC_EEENS5_IJNSA_ILi0EEESW_SW_EEEEENS5_IJNS4_10UnderscoreESZ_SZ_EEEEENS4_13SM90_TMA_LOADENS4_14ComposedLayoutINS4_7SwizzleILi3ELi4ELi3EEENS4_18smem_ptr_flag_bitsILi8EEENSU_INS5_IJNSA_ILi8EEESI_EEENS5_IJSI_SC_EEEEEEEvNS4_8identityENS4_23SM90_TMA_LOAD_MULTICASTES1C_vS1D_EENS_8epilogue10collective6detail29Sm90TmaWarpSpecializedAdapterINS1H_15DefaultEpilogueISK_SL_SL_NS1G_6thread17LinearCombinationISK_Li1EffLNS1L_9ScaleType4KindE0ELNS_15FloatRoundStyleE2ESK_EENS1_15EpilogueDefaultEEEEEvvEEEEvNT_6ParamsE,"",@"SHT_CUDA_INFO"
	.sectionflags	@""
	.align	4


	//----- nvinfo : EIATTR_CUDA_API_VERSION
	.align		4
        /*0000*/ 	.byte	0x04, 0x37
        /*0002*/ 	.short	(.L_18 - .L_17)
.L_17:
        /*0004*/ 	.word	0x00000082


	//----- nvinfo : EIATTR_KPARAM_INFO
	.align		4
.L_18:
        /*0008*/ 	.byte	0x04, 0x17
        /*000a*/ 	.short	(.L_20 - .L_19)
.L_19:
        /*000c*/ 	.word	0x00000000
        /*0010*/ 	.short	0x0000
        /*0012*/ 	.short	0x0070
        /*0014*/ 	.byte	0x00, 0xf0, 0x01, 0x10


	//----- nvinfo : EIATTR_SPARSE_MMA_MASK
	.align		4
.L_20:
        /*0018*/ 	.byte	0x03, 0x50
        /*001a*/ 	.short	0x0000


	//----- nvinfo : EIATTR_MAXREG_COUNT
	.align		4
        /*001c*/ 	.byte	0x03, 0x1b
        /*001e*/ 	.short	0x00a8


	//----- nvinfo : EIATTR_NUM_BARRIERS
	.align		4
        /*0020*/ 	.byte	0x02, 0x4c
        /*0022*/ 	.byte	0x01
	.zero		1


	//----- nvinfo : EIATTR_ANNOTATIONS
	.align		4
        /*0024*/ 	.byte	0x04, 0x55
        /*0026*/ 	.short	(.L_22 - .L_21)


	//   ....[0]....
.L_21:
        /*0028*/ 	.word	0x00000001
        /*002c*/ 	.byte	0x30, 0x07, 0x00, 0x00, 0x01, 0x00, 0x00, 0x00, 0x30, 0x09, 0x00, 0x00, 0x01, 0x00, 0x00, 0x00
        /* <DEDUP_REMOVED lines=210> */
        /*0d5c*/ 	.byte	0x20, 0x05, 0x01, 0x00


	//----- nvinfo : EIATTR_MERCURY_ISA_VERSION
	.align		4
.L_22:
        /*0d60*/ 	.byte	0x03, 0x5f
        /*0d62*/ 	.short	0x0101


	//----- nvinfo : EIATTR_INT_WARP_WIDE_INSTR_OFFSETS
	.align		4
        /*0d64*/ 	.byte	0x04, 0x31
        /*0d66*/ 	.short	(.L_24 - .L_23)


	//   ....[0]....
.L_23:
        /*0d68*/ 	.word	0x000005b0


	//   ....[1]....
        /*0d6c*/ 	.word	0x00000630


	//   ....[2]....
        /*0d70*/ 	.word	0x00000640


	//   ....[3]....
        /*0d74*/ 	.word	0x00000650


	//   ....[4]....
        /*0d78*/ 	.word	0x000006a0


	//   ....[5]....
        /*0d7c*/ 	.word	0x000006e0


	//   ....[6]....
        /*0d80*/ 	.word	0x00000800


	//   ....[7]....
        /*0d84*/ 	.word	0x00000820


	//   ....[8]....
        /*0d88*/ 	.word	0x00005810


	//----- nvinfo : EIATTR_COOP_GROUP_MASK_REGIDS
	.align		4
.L_24:
        /*0d8c*/ 	.byte	0x04, 0x29
        /*0d8e*/ 	.short	(.L_26 - .L_25)


	//   ....[0]....
.L_25:
        /*0d90*/ 	.word	0xffffffff


	//   ....[1]....
        /*0d94*/ 	.word	0xffffffff


	//   ....[2]....
        /*0d98*/ 	.word	0xffffffff


	//   ....[3]....
        /*0d9c*/ 	.word	0xffffffff


	//   ....[4]....
        /*0da0*/ 	.word	0xffffffff


	//   ....[5]....
        /*0da4*/ 	.word	0xffffffff


	//   ....[6]....
        /*0da8*/ 	.word	0xffffffff


	//----- nvinfo : EIATTR_COOP_GROUP_INSTR_OFFSETS
	.align		4
.L_26:
        /*0dac*/ 	.byte	0x04, 0x28
        /*0dae*/ 	.short	(.L_28 - .L_27)


	//   ....[0]....
.L_27:
        /*0db0*/ 	.word	0x00000070


	//   ....[1]....
        /*0db4*/ 	.word	0x00000090


	//   ....[2]....
        /*0db8*/ 	.word	0x00000190


	//   ....[3]....
        /*0dbc*/ 	.word	0x000003d0


	//   ....[4]....
        /*0dc0*/ 	.word	0x00000410


	//   ....[5]....
        /*0dc4*/ 	.word	0x00000500


	//   ....[6]....
        /*0dc8*/ 	.word	0x000009c0


	//----- nvinfo : EIATTR_REG_RECONFIG
	.align		4
.L_28:
        /*0dcc*/ 	.byte	0x01, 0x54
	.zero		2


	//----- nvinfo : EIATTR_MBARRIER_INSTR_OFFSETS
	.align		4
        /*0dd0*/ 	.byte	0x04, 0x39
        /*0dd2*/ 	.short	(.L_30 - .L_29)


	//   ....[0]....
.L_29:
        /*0dd4*/ 	.word	0x00000310
        /*0dd8*/ 	.word	0x000000ff
        /*0ddc*/ 	.word	0x00000000
        /*0de0*/ 	.short	0x0100
        /*0de2*/ 	.byte	0x07
	.zero		1


	//   ....[1]....
        /*0de4*/ 	.word	0x00000320
        /*0de8*/ 	.word	0x000000ff
        /*0dec*/ 	.word	0x00000028
        /*0df0*/ 	.short	0x0100
        /*0df2*/ 	.byte	0x07
	.zero		1


	//   ....[2]....
        /*0df4*/ 	.word	0x00000330
        /*0df8*/ 	.word	0x000000ff
        /*0dfc*/ 	.word	0x00000008
        /*0e00*/ 	.short	0x0100
        /*0e02*/ 	.byte	0x07
	.zero		1


	//   ....[3]....
        /*0e04*/ 	.word	0x00000340
        /*0e08*/ 	.word	0x000000ff
        /*0e0c*/ 	.word	0x00000030
        /*0e10*/ 	.short	0x0100
        /*0e12*/ 	.byte	0x07
	.zero		1


	//   ....[4]....
        /*0e14*/ 	.word	0x00000350
        /*0e18*/ 	.word	0x000000ff
        /*0e1c*/ 	.word	0x00000010
        /*0e20*/ 	.short	0x0100
        /*0e22*/ 	.byte	0x07
	.zero		1


	//   ....[5]....
        /*0e24*/ 	.word	0x00000360
        /*0e28*/ 	.word	0x000000ff
        /*0e2c*/ 	.word	0x00000038
        /*0e30*/ 	.short	0x0100
        /*0e32*/ 	.byte	0x07
	.zero		1


	//   ....[6]....
        /*0e34*/ 	.word	0x00000370
        /*0e38*/ 	.word	0x000000ff
        /*0e3c*/ 	.word	0x00000018
        /*0e40*/ 	.short	0x0100
        /*0e42*/ 	.byte	0x07
	.zero		1


	//   ....[7]....
        /*0e44*/ 	.word	0x00000380
        /*0e48*/ 	.word	0x000000ff
        /*0e4c*/ 	.word	0x00000040
        /*0e50*/ 	.short	0x0100
        /*0e52*/ 	.byte	0x07
	.zero		1


	//   ....[8]....
        /*0e54*/ 	.word	0x00000390
        /*0e58*/ 	.word	0x000000ff
        /*0e5c*/ 	.word	0x00000020
        /*0e60*/ 	.short	0x0100
        /*0e62*/ 	.byte	0x07
	.zero		1


	//   ....[9]....
        /*0e64*/ 	.word	0x000003a0
        /*0e68*/ 	.word	0x000000ff
        /*0e6c*/ 	.word	0x00000048
        /*0e70*/ 	.short	0x0100
        /*0e72*/ 	.byte	0x07
	.zero		1


	//   ....[10]....
        /*0e74*/ 	.word	0x00000860
        /*0e78*/ 	.word	0x000000ff
        /*0e7c*/ 	.word	0x00000080
        /*0e80*/ 	.short	0x0100
        /*0e82*/ 	.byte	0x07
	.zero		1


	//   ....[11]....
        /*0e84*/ 	.word	0x00000900
        /*0e88*/ 	.word	0x000000ff
        /*0e8c*/ 	.word	0x00000088
        /*0e90*/ 	.short	0x0100
        /*0e92*/ 	.byte	0x07
	.zero		1


	//   ....[12]....
        /*0e94*/ 	.word	0x00000940
        /*0e98*/ 	.word	0x000000ff
        /*0e9c*/ 	.word	0x00000060
        /*0ea0*/ 	.short	0x0100
        /*0ea2*/ 	.byte	0x0a
	.zero		1


	//   ....[13]....
        /*0ea4*/ 	.word	0x00000950
        /*0ea8*/ 	.word	0x000000ff
        /*0eac*/ 	.word	0x00000068
        /*0eb0*/ 	.short	0x0100
        /*0eb2*/ 	.byte	0x0a
	.zero		1


	//   ....[14]....
        /*0eb4*/ 	.word	0x00000960
        /*0eb8*/ 	.word	0x000000ff
        /*0ebc*/ 	.word	0x00000070
        /*0ec0*/ 	.short	0x0100
        /*0ec2*/ 	.byte	0x0a
	.zero		1


	//   ....[15]....
        /*0ec4*/ 	.word	0x00000970
        /*0ec8*/ 	.word	0x000000ff
        /*0ecc*/ 	.word	0x00000078
        /*0ed0*/ 	.short	0x0100
        /*0ed2*/ 	.byte	0x0a
	.zero		1


	//   ....[16]....
        /*0ed4*/ 	.word	0x00001840
        /*0ed8*/ 	.word	0x000000ff
        /*0edc*/ 	.word	0xfffffff8
        /*0ee0*/ 	.short	0x010a
        /*0ee2*/ 	.byte	0x12
	.zero		1


	//   ....[17]....
        /*0ee4*/ 	.word	0x00002210
        /*0ee8*/ 	.word	0x000000ff
        /*0eec*/ 	.word	0x00000000
        /*0ef0*/ 	.short	0x010a
        /*0ef2*/ 	.byte	0x06
	.zero		1


	//   ....[18]....
        /*0ef4*/ 	.word	0x00002250
        /*0ef8*/ 	.word	0x000000ff
        /*0efc*/ 	.word	0x00000000
        /*0f00*/ 	.short	0x010a
        /*0f02*/ 	.byte	0x06
	.zero		1


	//   ....[19]....
        /*0f04*/ 	.word	0x000034f0
        /*0f08*/ 	.word	0x000000ff
        /*0f0c*/ 	.word	0x00000000
        /*0f10*/ 	.short	0x010a
        /*0f12*/ 	.byte	0x09
	.zero		1


	//   ....[20]....
        /*0f14*/ 	.word	0x00003530
        /*0f18*/ 	.word	0x000000ff
        /*0f1c*/ 	.word	0x00000000
        /*0f20*/ 	.short	0x010a
        /*0f22*/ 	.byte	0x09
	.zero		1


	//   ....[21]....
        /*0f24*/ 	.word	0x000046a0
        /*0f28*/ 	.word	0x000000e5
        /*0f2c*/ 	.word	0x00000000
        /*0f30*/ 	.short	0x0101
        /*0f32*/ 	.byte	0x3f
	.zero		1


	//   ....[22]....
        /*0f34*/ 	.word	0x00005720
        /*0f38*/ 	.word	0x000000e5
        /*0f3c*/ 	.word	0x00000000
        /*0f40*/ 	.short	0x0101
        /*0f42*/ 	.byte	0x1c
	.zero		1


	//   ....[23]....
        /*0f44*/ 	.word	0x000058d0
        /*0f48*/ 	.word	0x00000018
        /*0f4c*/ 	.word	0x00000000
        /*0f50*/ 	.short	0x0101
        /*0f52*/ 	.byte	0x3f
	.zero		1


	//   ....[24]....
        /*0f54*/ 	.word	0x00005990
        /*0f58*/ 	.word	0x000000ff
        /*0f5c*/ 	.word	0x00000008
        /*0f60*/ 	.short	0x010a
        /*0f62*/ 	.byte	0x12
	.zero		1


	//   ....[25]....
        /*0f64*/ 	.word	0x0000eb60
        /*0f68*/ 	.word	0x00000003
        /*0f6c*/ 	.word	0x00000000
        /*0f70*/ 	.short	0x0101
        /*0f72*/ 	.byte	0x1c
	.zero		1


	//   ....[26]....
        /*0f74*/ 	.word	0x0000f5b0
        /*0f78*/ 	.word	0x0000000d
        /*0f7c*/ 	.word	0x00000028
        /*0f80*/ 	.short	0x010a
        /*0f82*/ 	.byte	0x3f
	.zero		1


	//   ....[27]....
        /*0f84*/ 	.word	0x0000f980
        /*0f88*/ 	.word	0x00000004
        /*0f8c*/ 	.word	0x00000088
        /*0f90*/ 	.short	0x0101
        /*0f92*/ 	.byte	0x3f
	.zero		1


	//   ....[28]....
        /*0f94*/ 	.word	0x00010180
        /*0f98*/ 	.word	0x00000007
        /*0f9c*/ 	.word	0x00000000
        /*0fa0*/ 	.short	0x010a
        /*0fa2*/ 	.byte	0x3f
	.zero		1


	//   ....[29]....
        /*0fa4*/ 	.word	0x00010200
        /*0fa8*/ 	.word	0x00000009
        /*0fac*/ 	.word	0x00000000
        /*0fb0*/ 	.short	0x010a
        /*0fb2*/ 	.byte	0x3f
	.zero		1


	//   ....[30]....
        /*0fb4*/ 	.word	0x00010290
        /*0fb8*/ 	.word	0x00000006
        /*0fbc*/ 	.word	0x00000000
        /*0fc0*/ 	.short	0x010a
        /*0fc2*/ 	.byte	0x3f
	.zero		1


	//   ....[31]....
        /*0fc4*/ 	.word	0x00010320
        /*0fc8*/ 	.word	0x00000009
        /*0fcc*/ 	.word	0x00000000
        /*0fd0*/ 	.short	0x010a
        /*0fd2*/ 	.byte	0x3f
	.zero		1


	//   ....[32]....
        /*0fd4*/ 	.word	0x000103b0
        /*0fd8*/ 	.word	0x00000003
        /*0fdc*/ 	.word	0x00000000
        /*0fe0*/ 	.short	0x010a
        /*0fe2*/ 	.byte	0x3f
	.zero		1


	//   ....[33]....
        /*0fe4*/ 	.word	0x00010420
        /*0fe8*/ 	.word	0x00000003
        /*0fec*/ 	.word	0xfffffff8
        /*0ff0*/ 	.short	0x010a
        /*0ff2*/ 	.byte	0x3f
	.zero		1


	//   ....[34]....
        /*0ff4*/ 	.word	0x00010480
        /*0ff8*/ 	.word	0x00000003
        /*0ffc*/ 	.word	0x00000000
        /*1000*/ 	.short	0x010a
        /*1002*/ 	.byte	0x3f
	.zero		1


	//   ....[35]....
        /*1004*/ 	.word	0x000104f0
        /*1008*/ 	.word	0x00000000
        /*100c*/ 	.word	0x00000000
        /*1010*/ 	.short	0x010a
        /*1012*/ 	.byte	0x3f
	.zero		1


	//   ....[36]....
        /*1014*/ 	.word	0x00010560
        /*1018*/ 	.word	0x00000019
        /*101c*/ 	.word	0x00000008
        /*1020*/ 	.short	0x010a
        /*1022*/ 	.byte	0x3f
	.zero		1


	//   ....[37]....
        /*1024*/ 	.word	0x00010630
        /*1028*/ 	.word	0x0000000d
        /*102c*/ 	.word	0x00000028
        /*1030*/ 	.short	0x010a
        /*1032*/ 	.byte	0x3f
	.zero		1


	//   ....[38]....
        /*1034*/ 	.word	0x00010710
        /*1038*/ 	.word	0x00000007
        /*103c*/ 	.word	0x00000000
        /*1040*/ 	.short	0x010a
        /*1042*/ 	.byte	0x3f
	.zero		1


	//   ....[39]....
        /*1044*/ 	.word	0x00010760
        /*1048*/ 	.word	0x00000009
        /*104c*/ 	.word	0x00000000
        /*1050*/ 	.short	0x010a
        /*1052*/ 	.byte	0x3f
	.zero		1


	//   ....[40]....
        /*1054*/ 	.word	0x000107b0
        /*1058*/ 	.word	0x00000006
        /*105c*/ 	.word	0x00000000
        /*1060*/ 	.short	0x010a
        /*1062*/ 	.byte	0x3f
	.zero		1


	//   ....[41]....
        /*1064*/ 	.word	0x00010800
        /*1068*/ 	.word	0x00000009
        /*106c*/ 	.word	0x00000000
        /*1070*/ 	.short	0x010a
        /*1072*/ 	.byte	0x3f
	.zero		1


	//----- nvinfo : EIATTR_NUM_MBARRIERS
	.align		4
.L_30:
        /*1074*/ 	.byte	0x03, 0x38
        /*1076*/ 	.short	0x0010


	//----- nvinfo : EIATTR_EXIT_INSTR_OFFSETS
	.align		4
        /*1078*/ 	.byte	0x04, 0x1c
        /*107a*/ 	.short	(.L_32 - .L_31)


	//   ....[0]....
.L_31:
        /*107c*/ 	.word	0x00001550


	//   ....[1]....
        /*1080*/ 	.word	0x000015b0


	//   ....[2]....
        /*1084*/ 	.word	0x0000f270


	//   ....[3]....
        /*1088*/ 	.word	0x0000f2a0


	//   ....[4]....
        /*108c*/ 	.word	0x00010400


	//----- nvinfo : EIATTR_MAX_THREADS
	.align		4
.L_32:
        /*1090*/ 	.byte	0x04, 0x05
        /*1092*/ 	.short	(.L_34 - .L_33)
.L_33:
        /*1094*/ 	.word	0x00000180
        /*1098*/ 	.word	0x00000001
        /*109c*/ 	.word	0x00000001


	//----- nvinfo : EIATTR_CRS_STACK_SIZE
	.align		4
.L_34:
        /*10a0*/ 	.byte	0x04, 0x1e
        /*10a2*/ 	.short	(.L_36 - .L_35)
.L_35:
        /*10a4*/ 	.word	0x00000000


	//----- nvinfo : EIATTR_CBANK_PARAM_SIZE
	.align		4
.L_36:
        /*10a8*/ 	.byte	0x03, 0x19
        /*10aa*/ 	.short	0x0470


	//----- nvinfo : EIATTR_PARAM_CBANK
	.align		4
        /*10ac*/ 	.byte	0x04, 0x0a
        /*10ae*/ 	.short	(.L_38 - .L_37)
	.align		4
.L_37:
        /*10b0*/ 	.word	index@(.nv.constant0._ZN7cutlass13device_kernelINS_4gemm6kernel13GemmUniversalIN4cute5tupleIJiiiiEEENS1_10collective13CollectiveMmaINS1_37MainloopSm90TmaGmmaWarpSpecializedFP8ILi5ENS5_IJNS4_1CILi2EEENSA_ILi1EEESC_EEENS1_32KernelTmaWarpSpecializedPingpongEEENS5_IJNSA_ILi64EEENSA_ILi256EEENSA_ILi128EEEEEENS_12float_e4m3_tENS5_IJlSC_lEEESK_SL_NS4_8TiledMMAINS4_8MMA_AtomIJNS4_4SM904GMMA31MMA_64x256x32_F32E4M3E4M3_SS_TNILNSP_7ScaleInE1ELSR_1EEEEEENS4_6LayoutINS5_IJSC_SC_SC_EEENS5_IJNSA_ILi0EEESW_SW_EEEEENS5_IJNS4_10UnderscoreESZ_SZ_EEEEENS4_13SM90_TMA_LOADENS4_14ComposedLayoutINS4_7SwizzleILi3ELi4ELi3EEENS4_18smem_ptr_flag_bitsILi8EEENSU_INS5_IJNSA_ILi8EEESI_EEENS5_IJSI_SC_EEEEEEEvNS4_8identityENS4_23SM90_TMA_LOAD_MULTICASTES1C_vS1D_EENS_8epilogue10collective6detail29Sm90TmaWarpSpecializedAdapterINS1H_15DefaultEpilogueISK_SL_SL_NS1G_6thread17LinearCombinationISK_Li1EffLNS1L_9ScaleType4KindE0ELNS_15FloatRoundStyleE2ESK_EENS1_15EpilogueDefaultEEEEEvvEEEEvNT_6ParamsE)
        /*10b4*/ 	.short	0x0210
        /*10b6*/ 	.short	0x0470


	//----- nvinfo : EIATTR_SW_WAR
	.align		4
.L_38:
        /*10b8*/ 	.byte	0x04, 0x36
        /*10ba*/ 	.short	(.L_40 - .L_39)
.L_39:
        /*10bc*/ 	.word	0x00000008
.L_40:


//--------------------- .nv.callgraph             --------------------------
	.section	.nv.callgraph,"",@"SHT_CUDA_CALLGRAPH"
	.align	4
	.sectionentsize	8
	.align		4
        /*0000*/ 	.word	0x00000000
	.align		4
        /*0004*/ 	.word	0xffffffff
	.align		4
        /*0008*/ 	.word	0x00000000
	.align		4
        /*000c*/ 	.word	0xfffffffe
	.align		4
        /*0010*/ 	.word	0x00000000
	.align		4
        /*0014*/ 	.word	0xfffffffd
	.align		4
        /*0018*/ 	.word	0x00000000
	.align		4
        /*001c*/ 	.word	0xfffffffc


//--------------------- .nv.constant4             --------------------------
	.section	.nv.constant4,"a",@progbits
	.align	8
	.align		8
.nv.constant4:
        /*0000*/ 	.dword	_ZN39_INTERNAL_71584331_4_k_cu_2ff3bde4_34814cuda3std3__45__cpo5beginE
	.align		8
        /*0008*/ 	.dword	_ZN39_INTERNAL_71584331_4_k_cu_2ff3bde4_34814cuda3std3__45__cpo3endE
	.align		8
        /*0010*/ 	.dword	_ZN39_INTERNAL_71584331_4_k_cu_2ff3bde4_34814cuda3std3__45__cpo6cbeginE
	.align		8
        /*0018*/ 	.dword	_ZN39_INTERNAL_71584331_4_k_cu_2ff3bde4_34814cuda3std3__45__cpo4cendE
	.align		8
        /*0020*/ 	.dword	_ZN39_INTERNAL_71584331_4_k_cu_2ff3bde4_34814cuda3std3__441_GLOBAL__N__71584331_4_k_cu_2ff3bde4_34816ignoreE
	.align		8
        /*0028*/ 	.dword	_ZN39_INTERNAL_71584331_4_k_cu_2ff3bde4_34814cuda3std3__419piecewise_constructE
	.align		8
        /*0030*/ 	.dword	_ZN39_INTERNAL_71584331_4_k_cu_2ff3bde4_34814cuda3std3__48in_placeE
	.align		8
        /*0038*/ 	.dword	_ZN39_INTERNAL_71584331_4_k_cu_2ff3bde4_34814cuda3std6ranges3__45__cpo4swapE
	.align		8
        /*0040*/ 	.dword	_ZN39_INTERNAL_71584331_4_k_cu_2ff3bde4_34814cuda3std6ranges3__45__cpo9iter_moveE
	.align		8
        /*0048*/ 	.dword	_ZN39_INTERNAL_71584331_4_k_cu_2ff3bde4_34814cute7productE
	.align		8
        /*0050*/ 	.dword	_ZN39_INTERNAL_71584331_4_k_cu_2ff3bde4_34814cute1_E


//--------------------- .text._ZN7cutlass13device_kernelINS_4gemm6kernel13GemmUniversalIN4cute5tupleIJiiiiEEENS1_10collective13CollectiveMmaINS1_37MainloopSm90TmaGmmaWarpSpecializedFP8ILi5ENS5_IJNS4_1CILi2EEENSA_ILi1EEESC_EEENS1_32KernelTmaWarpSpecializedPingpongEEENS5_IJNSA_ILi64EEENSA_ILi256EEENSA_ILi128EEEEEENS_12float_e4m3_tENS5_IJlSC_lEEESK_SL_NS4_8TiledMMAINS4_8MMA_AtomIJNS4_4SM904GMMA31MMA_64x256x32_F32E4M3E4M3_SS_TNILNSP_7ScaleInE1ELSR_1EEEEEENS4_6LayoutINS5_IJSC_SC_SC_EEENS5_IJNSA_ILi0EEESW_SW_EEEEENS5_IJNS4_10UnderscoreESZ_SZ_EEEEENS4_13SM90_TMA_LOADENS4_14ComposedLayoutINS4_7SwizzleILi3ELi4ELi3EEENS4_18smem_ptr_flag_bitsILi8EEENSU_INS5_IJNSA_ILi8EEESI_EEENS5_IJSI_SC_EEEEEEEvNS4_8identityENS4_23SM90_TMA_LOAD_MULTICASTES1C_vS1D_EENS_8epilogue10collective6detail29Sm90TmaWarpSpecializedAdapterINS1H_15DefaultEpilogueISK_SL_SL_NS1G_6thread17LinearCombinationISK_Li1EffLNS1L_9ScaleType4KindE0ELNS_15FloatRoundStyleE2ESK_EENS1_15EpilogueDefaultEEEEEvvEEEEvNT_6ParamsE --------------------------
	.section	.text._ZN7cutlass13device_kernelINS_4gemm6kernel13GemmUniversalIN4cute5tupleIJiiiiEEENS1_10collective13CollectiveMmaINS1_37MainloopSm90TmaGmmaWarpSpecializedFP8ILi5ENS5_IJNS4_1CILi2EEENSA_ILi1EEESC_EEENS1_32KernelTmaWarpSpecializedPingpongEEENS5_IJNSA_ILi64EEENSA_ILi256EEENSA_ILi128EEEEEENS_12float_e4m3_tENS5_IJlSC_lEEESK_SL_NS4_8TiledMMAINS4_8MMA_AtomIJNS4_4SM904GMMA31MMA_64x256x32_F32E4M3E4M3_SS_TNILNSP_7ScaleInE1ELSR_1EEEEEENS4_6LayoutINS5_IJSC_SC_SC_EEENS5_IJNSA_ILi0EEESW_SW_EEEEENS5_IJNS4_10UnderscoreESZ_SZ_EEEEENS4_13SM90_TMA_LOADENS4_14ComposedLayoutINS4_7SwizzleILi3ELi4ELi3EEENS4_18smem_ptr_flag_bitsILi8EEENSU_INS5_IJNSA_ILi8EEESI_EEENS5_IJSI_SC_EEEEEEEvNS4_8identityENS4_23SM90_TMA_LOAD_MULTICASTES1C_vS1D_EENS_8epilogue10collective6detail29Sm90TmaWarpSpecializedAdapterINS1H_15DefaultEpilogueISK_SL_SL_NS1G_6thread17LinearCombinationISK_Li1EffLNS1L_9ScaleType4KindE0ELNS_15FloatRoundStyleE2ESK_EENS1_15EpilogueDefaultEEEEEvvEEEEvNT_6ParamsE,"ax",@progbits
	.align	128
.text._ZN7cutlass13device_kernelINS_4gemm6kernel13GemmUniversalIN4cute5tupleIJiiiiEEENS1_10collective13CollectiveMmaINS1_37MainloopSm90TmaGmmaWarpSpecializedFP8ILi5ENS5_IJNS4_1CILi2EEENSA_ILi1EEESC_EEENS1_32KernelTmaWarpSpecializedPingpongEEENS5_IJNSA_ILi64EEENSA_ILi256EEENSA_ILi128EEEEEENS_12float_e4m3_tENS5_IJlSC_lEEESK_SL_NS4_8TiledMMAINS4_8MMA_AtomIJNS4_4SM904GMMA31MMA_64x256x32_F32E4M3E4M3_SS_TNILNSP_7ScaleInE1ELSR_1EEEEEENS4_6LayoutINS5_IJSC_SC_SC_EEENS5_IJNSA_ILi0EEESW_SW_EEEEENS5_IJNS4_10UnderscoreESZ_SZ_EEEEENS4_13SM90_TMA_LOADENS4_14ComposedLayoutINS4_7SwizzleILi3ELi4ELi3EEENS4_18smem_ptr_flag_bitsILi8EEENSU_INS5_IJNSA_ILi8EEESI_EEENS5_IJSI_SC_EEEEEEEvNS4_8identityENS4_23SM90_TMA_LOAD_MULTICASTES1C_vS1D_EENS_8epilogue10collective6detail29Sm90TmaWarpSpecializedAdapterINS1H_15DefaultEpilogueISK_SL_SL_NS1G_6thread17LinearCombinationISK_Li1EffLNS1L_9ScaleType4KindE0ELNS_15FloatRoundStyleE2ESK_EENS1_15EpilogueDefaultEEEEEvvEEEEvNT_6ParamsE:
        .type           _ZN7cutlass13device_kernelINS_4gemm6kernel13GemmUniversalIN4cute5tupleIJiiiiEEENS1_10collective13CollectiveMmaINS1_37MainloopSm90TmaGmmaWarpSpecializedFP8ILi5ENS5_IJNS4_1CILi2EEENSA_ILi1EEESC_EEENS1_32KernelTmaWarpSpecializedPingpongEEENS5_IJNSA_ILi64EEENSA_ILi256EEENSA_ILi128EEEEEENS_12float_e4m3_tENS5_IJlSC_lEEESK_SL_NS4_8TiledMMAINS4_8MMA_AtomIJNS4_4SM904GMMA31MMA_64x256x32_F32E4M3E4M3_SS_TNILNSP_7ScaleInE1ELSR_1EEEEEENS4_6LayoutINS5_IJSC_SC_SC_EEENS5_IJNSA_ILi0EEESW_SW_EEEEENS5_IJNS4_10UnderscoreESZ_SZ_EEEEENS4_13SM90_TMA_LOADENS4_14ComposedLayoutINS4_7SwizzleILi3ELi4ELi3EEENS4_18smem_ptr_flag_bitsILi8EEENSU_INS5_IJNSA_ILi8EEESI_EEENS5_IJSI_SC_EEEEEEEvNS4_8identityENS4_23SM90_TMA_LOAD_MULTICASTES1C_vS1D_EENS_8epilogue10collective6detail29Sm90TmaWarpSpecializedAdapterINS1H_15DefaultEpilogueISK_SL_SL_NS1G_6thread17LinearCombinationISK_Li1EffLNS1L_9ScaleType4KindE0ELNS_15FloatRoundStyleE2ESK_EENS1_15EpilogueDefaultEEEEEvvEEEEvNT_6ParamsE,@function
        .size           _ZN7cutlass13device_kernelINS_4gemm6kernel13GemmUniversalIN4cute5tupleIJiiiiEEENS1_10collective13CollectiveMmaINS1_37MainloopSm90TmaGmmaWarpSpecializedFP8ILi5ENS5_IJNS4_1CILi2EEENSA_ILi1EEESC_EEENS1_32KernelTmaWarpSpecializedPingpongEEENS5_IJNSA_ILi64EEENSA_ILi256EEENSA_ILi128EEEEEENS_12float_e4m3_tENS5_IJlSC_lEEESK_SL_NS4_8TiledMMAINS4_8MMA_AtomIJNS4_4SM904GMMA31MMA_64x256x32_F32E4M3E4M3_SS_TNILNSP_7ScaleInE1ELSR_1EEEEEENS4_6LayoutINS5_IJSC_SC_SC_EEENS5_IJNSA_ILi0EEESW_SW_EEEEENS5_IJNS4_10UnderscoreESZ_SZ_EEEEENS4_13SM90_TMA_LOADENS4_14ComposedLayoutINS4_7SwizzleILi3ELi4ELi3EEENS4_18smem_ptr_flag_bitsILi8EEENSU_INS5_IJNSA_ILi8EEESI_EEENS5_IJSI_SC_EEEEEEEvNS4_8identityENS4_23SM90_TMA_LOAD_MULTICASTES1C_vS1D_EENS_8epilogue10collective6detail29Sm90TmaWarpSpecializedAdapterINS1H_15DefaultEpilogueISK_SL_SL_NS1G_6thread17LinearCombinationISK_Li1EffLNS1L_9ScaleType4KindE0ELNS_15FloatRoundStyleE2ESK_EENS1_15EpilogueDefaultEEEEEvvEEEEvNT_6ParamsE,(.L_x_338 - _ZN7cutlass13device_kernelINS_4gemm6kernel13GemmUniversalIN4cute5tupleIJiiiiEEENS1_10collective13CollectiveMmaINS1_37MainloopSm90TmaGmmaWarpSpecializedFP8ILi5ENS5_IJNS4_1CILi2EEENSA_ILi1EEESC_EEENS1_32KernelTmaWarpSpecializedPingpongEEENS5_IJNSA_ILi64EEENSA_ILi256EEENSA_ILi128EEEEEENS_12float_e4m3_tENS5_IJlSC_lEEESK_SL_NS4_8TiledMMAINS4_8MMA_AtomIJNS4_4SM904GMMA31MMA_64x256x32_F32E4M3E4M3_SS_TNILNSP_7ScaleInE1ELSR_1EEEEEENS4_6LayoutINS5_IJSC_SC_SC_EEENS5_IJNSA_ILi0EEESW_SW_EEEEENS5_IJNS4_10UnderscoreESZ_SZ_EEEEENS4_13SM90_TMA_LOADENS4_14ComposedLayoutINS4_7SwizzleILi3ELi4ELi3EEENS4_18smem_ptr_flag_bitsILi8EEENSU_INS5_IJNSA_ILi8EEESI_EEENS5_IJSI_SC_EEEEEEEvNS4_8identityENS4_23SM90_TMA_LOAD_MULTICASTES1C_vS1D_EENS_8epilogue10collective6detail29Sm90TmaWarpSpecializedAdapterINS1H_15DefaultEpilogueISK_SL_SL_NS1G_6thread17LinearCombinationISK_Li1EffLNS1L_9ScaleType4KindE0ELNS_15FloatRoundStyleE2ESK_EENS1_15EpilogueDefaultEEEEEvvEEEEvNT_6ParamsE)
        .other          _ZN7cutlass13device_kernelINS_4gemm6kernel13GemmUniversalIN4cute5tupleIJiiiiEEENS1_10collective13CollectiveMmaINS1_37MainloopSm90TmaGmmaWarpSpecializedFP8ILi5ENS5_IJNS4_1CILi2EEENSA_ILi1EEESC_EEENS1_32KernelTmaWarpSpecializedPingpongEEENS5_IJNSA_ILi64EEENSA_ILi256EEENSA_ILi128EEEEEENS_12float_e4m3_tENS5_IJlSC_lEEESK_SL_NS4_8TiledMMAINS4_8MMA_AtomIJNS4_4SM904GMMA31MMA_64x256x32_F32E4M3E4M3_SS_TNILNSP_7ScaleInE1ELSR_1EEEEEENS4_6LayoutINS5_IJSC_SC_SC_EEENS5_IJNSA_ILi0EEESW_SW_EEEEENS5_IJNS4_10UnderscoreESZ_SZ_EEEEENS4_13SM90_TMA_LOADENS4_14ComposedLayoutINS4_7SwizzleILi3ELi4ELi3EEENS4_18smem_ptr_flag_bitsILi8EEENSU_INS5_IJNSA_ILi8EEESI_EEENS5_IJSI_SC_EEEEEEEvNS4_8identityENS4_23SM90_TMA_LOAD_MULTICASTES1C_vS1D_EENS_8epilogue10collective6detail29Sm90TmaWarpSpecializedAdapterINS1H_15DefaultEpilogueISK_SL_SL_NS1G_6thread17LinearCombinationISK_Li1EffLNS1L_9ScaleType4KindE0ELNS_15FloatRoundStyleE2ESK_EENS1_15EpilogueDefaultEEEEEvvEEEEvNT_6ParamsE,@"STO_CUDA_ENTRY STV_DEFAULT"
_ZN7cutlass13device_kernelINS_4gemm6kernel13GemmUniversalIN4cute5tupleIJiiiiEEENS1_10collective13CollectiveMmaINS1_37MainloopSm90TmaGmmaWarpSpecializedFP8ILi5ENS5_IJNS4_1CILi2EEENSA_ILi1EEESC_EEENS1_32KernelTmaWarpSpecializedPingpongEEENS5_IJNSA_ILi64EEENSA_ILi256EEENSA_ILi128EEEEEENS_12float_e4m3_tENS5_IJlSC_lEEESK_SL_NS4_8TiledMMAINS4_8MMA_AtomIJNS4_4SM904GMMA31MMA_64x256x32_F32E4M3E4M3_SS_TNILNSP_7ScaleInE1ELSR_1EEEEEENS4_6LayoutINS5_IJSC_SC_SC_EEENS5_IJNSA_ILi0EEESW_SW_EEEEENS5_IJNS4_10UnderscoreESZ_SZ_EEEEENS4_13SM90_TMA_LOADENS4_14ComposedLayoutINS4_7SwizzleILi3ELi4ELi3EEENS4_18smem_ptr_flag_bitsILi8EEENSU_INS5_IJNSA_ILi8EEESI_EEENS5_IJSI_SC_EEEEEEEvNS4_8identityENS4_23SM90_TMA_LOAD_MULTICASTES1C_vS1D_EENS_8epilogue10collective6detail29Sm90TmaWarpSpecializedAdapterINS1H_15DefaultEpilogueISK_SL_SL_NS1G_6thread17LinearCombinationISK_Li1EffLNS1L_9ScaleType4KindE0ELNS_15FloatRoundStyleE2ESK_EENS1_15EpilogueDefaultEEEEEvvEEEEvNT_6ParamsE:
[----:B------:R-:W0:Y:S02]  /*0000*/  LDC R1, c[0x0][0x28] ;  /* 0x00000a00ff017b82 */ /* 0x000e240000000800 */
[----:B0-----:R-:W-:Y:S01]  /*0010*/  VIADD R1, R1, 0xfffffef0 ;  /* 0xfffffef001017836 */ /* 0x001fe20000000000 */
[----:B------:R-:W0:Y:S01]  /*0020*/  S2R R3, SR_TID.X ;  /* 0x0000000000037919 */ /* 0x000e220000002100 */
[----:B------:R-:W-:Y:S01]  /*0030*/  ELECT P0, URZ, PT ;  /* 0x00000000003f782f */ /* 0x000fe20003800000 */
[----:B------:R-:W-:Y:S01]  /*0040*/  BSSY B0, `(.L_x_0) ;  /* 0x0000014000007945 */ /* 0x000fe20003800000 */
[--C-:B0-----:R-:W-:Y:S02]  /*0050*/  SHF.R.U32.HI R0, RZ, 0x5, R3.reuse ;  /* 0x00000005ff007819 */ /* 0x101fe40000011603 */
[----:B------:R-:W-:-:S03]  /*0060*/  SHF.R.U32.HI R5, RZ, 0x7, R3 ;  /* 0x00000007ff057819 */ /* 0x000fc60000011603 */
[----:B------:R-:W0:Y:S02]  /*0070*/  SHFL.IDX PT, R2, R0, RZ, 0x1f ;  /* 0x00001fff00027589 */ /* 0x000e2400000e0000 */
[----:B0-----:R-:W-:Y:S02]  /*0080*/  R2UR UR6, R2 ;  /* 0x00000000020672ca */ /* 0x001fe400000e0000 */
[----:B------:R0:W1:Y:S11]  /*0090*/  SHFL.IDX PT, R2, R5, RZ, 0x1f ;  /* 0x00001fff05027589 */ /* 0x00007600000e0000 */
[----:B------:R-:W-:-:S02]  /*00a0*/  USHF.R.S32.HI UR4, URZ, 0x1f, UR6 ;  /* 0x0000001f3f047899 */ /* 0x000fc40008011406 */
[----:B------:R-:W-:Y:S02]  /*00b0*/  ISETP.NE.OR P0, PT, RZ, UR6, !P0 ;  /* 0x00000006ff007c0c */ /* 0x000fe4000c705670 */
[----:B------:R-:W-:-:S04]  /*00c0*/  ULEA.HI UR4, UR4, UR6, URZ, 0x2 ;  /* 0x0000000604047291 */ /* 0x000fc8000f8f103f */
[----:B------:R-:W-:-:S04]  /*00d0*/  ULOP3.LUT UR4, UR4, 0xfffffffc, URZ, 0xc0, !UPT ;  /* 0xfffffffc04047892 */ /* 0x000fc8000f8ec03f */
[----:B------:R-:W-:-:S03]  /*00e0*/  UIADD3 UR6, UR6, -UR4, URZ ;  /* 0x8000000406067290 */ /* 0x000fc6000fffe03f */
[----:B01----:R-:W-:Y:S09]  /*00f0*/  @P0 BRA `(.L_x_1) ;  /* 0x0000000000200947 */ /* 0x003ff20003800000 */
[----:B------:R-:W-:Y:S02]  /*0100*/  ULDC.64 UR4, c[0x0][0x198] ;  /* 0x0000660000047ab9 */ /* 0x000fe40000000a00 */
[----:B------:R-:W-:Y:S02]  /*0110*/  UIADD3 UR8, UP0, UR4, 0xf0, URZ ;  /* 0x000000f004087890 */ /* 0x000fe4000ff1e03f */
[----:B------:R-:W-:Y:S02]  /*0120*/  UIADD3 UR4, UP1, UR4, 0x1f0, URZ ;  /* 0x000001f004047890 */ /* 0x000fe4000ff3e03f */
[----:B------:R-:W-:Y:S02]  /*0130*/  UIADD3.X UR9, URZ, UR5, URZ, UP0, !UPT ;  /* 0x000000053f097290 */ /* 0x000fe400087fe43f */
[----:B------:R-:W-:-:S07]  /*0140*/  UIADD3.X UR5, URZ, UR5, URZ, UP1, !UPT ;  /* 0x000000053f057290 */ /* 0x000fce0008ffe43f */
[----:B------:R0:W-:Y:S02]  /*0150*/  UTMACCTL.PF [UR8] ;  /* 0x00000000080079b9 */ /* 0x0001e40008040000 */
[----:B------:R0:W-:Y:S02]  /*0160*/  UTMACCTL.PF [UR4] ;  /* 0x00000000040079b9 */ /* 0x0001e40008040000 */
[----:B0-----:R-:W-:Y:S01]  /*0170*/  NOP ;  /* 0x0000000000007918 */ /* 0x001fe20000000000 */
.L_x_1:
[----:B------:R-:W-:Y:S05]  /*0180*/  BSYNC B0 ;  /* 0x0000000000007941 */ /* 0x000fea0003800000 */
.L_x_0:
[----:B------:R-:W0:Y:S01]  /*0190*/  SHFL.IDX PT, R6, R0, RZ, 0x1f ;  /* 0x00001fff00067589 */ /* 0x000e2200000e0000 */
[----:B------:R-:W-:Y:S01]  /*01a0*/  R2UR UR13, R2 ;  /* 0x00000000020d72ca */ /* 0x000fe200000e0000 */
[----:B------:R-:W-:-:S04]  /*01b0*/  UISETP.NE.AND UP0, UPT, UR6, 0x3, UPT ;  /* 0x000000030600788c */ /* 0x000fc8000bf05270 */
[----:B------:R-:W-:-:S08]  /*01c0*/  UISETP.EQ.OR UP0, UPT, UR6, URZ, !UP0 ;  /* 0x0000003f0600728c */ /* 0x000fd0000c702670 */
[----:B------:R-:W-:Y:S02]  /*01d0*/  UIADD3 UR12, UR13, -0x1, URZ ;  /* 0xffffffff0d0c7890 */ /* 0x000fe4000fffe03f */
[----:B------:R-:W-:Y:S02]  /*01e0*/  UISETP.EQ.AND UP0, UPT, UR13, URZ, UP0 ;  /* 0x0000003f0d00728c */ /* 0x000fe40008702270 */
[----:B------:R-:W-:Y:S02]  /*01f0*/  UISETP.GE.U32.AND UP1, UPT, UR12, 0x2, UPT ;  /* 0x000000020c00788c */ /* 0x000fe4000bf26070 */
[----:B------:R-:W-:Y:S01]  /*0200*/  USEL UR15, URZ, 0x1, !UP0 ;  /* 0x000000013f0f7887 */ /* 0x000fe2000c000000 */
[----:B0-----:R-:W-:-:S03]  /*0210*/  ISETP.NE.AND P0, PT, R6, RZ, PT ;  /* 0x000000ff0600720c */ /* 0x001fc60003f05270 */
[----:B------:R-:W-:-:S10]  /*0220*/  USEL UR15, UR15, 0x2, UP1 ;  /* 0x000000020f0f7887 */ /* 0x000fd40008800000 */
[----:B------:R-:W-:Y:S05]  /*0230*/  @P0 BRA `(.L_x_2) ;  /* 0x0000000000600947 */ /* 0x000fea0003800000 */
[----:B------:R-:W0:Y:S01]  /*0240*/  S2UR UR7, SR_CgaCtaId ;  /* 0x00000000000779c3 */ /* 0x000e220000008800 */
[----:B------:R-:W-:Y:S01]  /*0250*/  UMOV UR4, 0x400 ;  /* 0x0000040000047882 */ /* 0x000fe20000000000 */
[----:B------:R-:W-:Y:S01]  /*0260*/  UMOV UR5, 0x1 ;  /* 0x0000000100057882 */ /* 0x000fe20000000000 */
[----:B------:R-:W-:Y:S01]  /*0270*/  UMOV UR8, 0x2 ;  /* 0x0000000200087882 */ /* 0x000fe20000000000 */
[----:B------:R-:W-:Y:S01]  /*0280*/  ELECT P0, URZ, PT ;  /* 0x00000000003f782f */ /* 0x000fe20003800000 */
[----:B------:R-:W-:-:S04]  /*0290*/  UIADD3 UR8, -UR8, 0x100000, URZ ;  /* 0x0010000008087890 */ /* 0x000fc8000fffe13f */
[----:B------:R-:W-:Y:S02]  /*02a0*/  USHF.L.U32 UR9, UR8, 0xb, URZ ;  /* 0x0000000b08097899 */ /* 0x000fe4000800063f */
[----:B------:R-:W-:Y:S02]  /*02b0*/  USHF.L.U32 UR8, UR8, 0x1, URZ ;  /* 0x0000000108087899 */ /* 0x000fe4000800063f */
[----:B0-----:R-:W-:Y:S02]  /*02c0*/  ULEA UR7, UR7, UR4, 0x18 ;  /* 0x0000000407077291 */ /* 0x001fe4000f8ec03f */
[----:B------:R-:W-:-:S04]  /*02d0*/  UIADD3 UR4, -UR5, 0x100000, URZ ;  /* 0x0010000005047890 */ /* 0x000fc8000fffe13f */
[----:B------:R-:W-:Y:S02]  /*02e0*/  USHF.L.U32 UR5, UR4, 0xb, URZ ;  /* 0x0000000b04057899 */ /* 0x000fe4000800063f */
[----:B------:R-:W-:Y:S01]  /*02f0*/  USHF.L.U32 UR4, UR4, 0x1, URZ ;  /* 0x0000000104047899 */ /* 0x000fe2000800063f */
[----:B------:R-:W0:Y:S11]  /*0300*/  FENCE.VIEW.ASYNC.S ;  /* 0x00000000000073c6 */ /* 0x000e360000000000 */
[----:B0-----:R0:W1:Y:S01]  /*0310*/  SYNCS.EXCH.64 URZ, [UR7], UR4 ;  /* 0x00000004073f75b2 */ /* 0x0010620008000100 */
[----:B------:R0:W2:Y:S01]  /*0320*/  SYNCS.EXCH.64 URZ, [UR7+0x28], UR8 ;  /* 0x00002808073f75b2 */ /* 0x0000a20008000100 */
[----:B------:R0:W3:Y:S01]  /*0330*/  SYNCS.EXCH.64 URZ, [UR7+0x8], UR4 ;  /* 0x00000804073f75b2 */ /* 0x0000e20008000100 */
[----:B------:R0:W4:Y:S01]  /*0340*/  SYNCS.EXCH.64 URZ, [UR7+0x30], UR8 ;  /* 0x00003008073f75b2 */ /* 0x0001220008000100 */
[----:B------:R0:W0:Y:S01]  /*0350*/  SYNCS.EXCH.64 URZ, [UR7+0x10], UR4 ;  /* 0x00001004073f75b2 */ /* 0x0000220008000100 */
[----:B------:R0:W0:Y:S01]  /*0360*/  SYNCS.EXCH.64 URZ, [UR7+0x38], UR8 ;  /* 0x00003808073f75b2 */ /* 0x0000220008000100 */
[----:B------:R0:W0:Y:S01]  /*0370*/  SYNCS.EXCH.64 URZ, [UR7+0x18], UR4 ;  /* 0x00001804073f75b2 */ /* 0x0000220008000100 */
[----:B------:R0:W0:Y:S01]  /*0380*/  SYNCS.EXCH.64 URZ, [UR7+0x40], UR8 ;  /* 0x00004008073f75b2 */ /* 0x0000220008000100 */
[----:B------:R0:W0:Y:S01]  /*0390*/  SYNCS.EXCH.64 URZ, [UR7+0x20], UR4 ;  /* 0x00002004073f75b2 */ /* 0x0000220008000100 */
[----:B------:R0:W0:Y:S01]  /*03a0*/  SYNCS.EXCH.64 URZ, [UR7+0x48], UR8 ;  /* 0x00004808073f75b2 */ /* 0x0000220008000100 */
[----:B------:R-:W-:Y:S01]  /*03b0*/  NOP ;  /* 0x0000000000007918 */ /* 0x000fe20000000000 */
.L_x_2:
[----:B------:R-:W-:Y:S01]  /*03c0*/  SHF.R.S32.HI R2, RZ, 0x1f, R3 ;  /* 0x0000001fff027819 */ /* 0x000fe20000011403 */
[----:B------:R-:W5:Y:S01]  /*03d0*/  SHFL.IDX PT, R7, R0, RZ, 0x1f ;  /* 0x00001fff00077589 */ /* 0x000f6200000e0000 */
[----:B------:R-:W1:Y:S01]  /*03e0*/  S2UR UR14, SR_CTAID.X ;  /* 0x00000000000e79c3 */ /* 0x000e620000002500 */
[----:B------:R-:W-:Y:S02]  /*03f0*/  ELECT P0, URZ, PT ;  /* 0x00000000003f782f */ /* 0x000fe40003800000 */
[----:B------:R-:W-:Y:S01]  /*0400*/  LEA.HI R2, R2, R3, RZ, 0x7 ;  /* 0x0000000302027211 */ /* 0x000fe200078f38ff */
[----:B------:R1:W2:Y:S01]  /*0410*/  SHFL.IDX PT, R10, R0, RZ, 0x1f ;  /* 0x00001fff000a7589 */ /* 0x0002a200000e0000 */
[----:B------:R-:W-:Y:S01]  /*0420*/  SHF.R.S32.HI R9, RZ, 0x1f, R6 ;  /* 0x0000001fff097819 */ /* 0x000fe20000011406 */
[----:B0-----:R-:W-:Y:S01]  /*0430*/  ULDC UR4, c[0x0][0x150] ;  /* 0x0000540000047ab9 */ /* 0x001fe20000000800 */
[----:B------:R-:W-:Y:S02]  /*0440*/  LOP3.LUT R2, R2, 0xffffff80, RZ, 0xc0, !PT ;  /* 0xffffff8002027812 */ /* 0x000fe400078ec0ff */
[----:B------:R-:W-:-:S02]  /*0450*/  ELECT P1, URZ, PT ;  /* 0x00000000003f782f */ /* 0x000fc40003820000 */
[----:B------:R-:W-:Y:S01]  /*0460*/  LEA.HI R9, R9, R6, RZ, 0x2 ;  /* 0x0000000609097211 */ /* 0x000fe200078f10ff */
[----:B------:R-:W0:Y:S01]  /*0470*/  LDC R12, c[0x0][0x144] ;  /* 0x00005100ff0c7b82 */ /* 0x000e220000000800 */
[----:B------:R-:W-:Y:S01]  /*0480*/  UMOV UR9, 0x80 ;  /* 0x0000008000097882 */ /* 0x000fe20000000000 */
[----:B------:R-:W-:Y:S01]  /*0490*/  IMAD.IADD R2, R3, 0x1, -R2 ;  /* 0x0000000103027824 */ /* 0x000fe200078e0a02 */
[----:B------:R-:W-:Y:S01]  /*04a0*/  LOP3.LUT R9, R9, 0x3ffffffc, RZ, 0xc0, !PT ;  /* 0x3ffffffc09097812 */ /* 0x000fe200078ec0ff */
[----:B------:R-:W-:Y:S01]  /*04b0*/  NOP ;  /* 0x0000000000007918 */ /* 0x000fe20000000000 */
[----:B------:R-:W-:Y:S01]  /*04c0*/  NOP ;  /* 0x0000000000007918 */ /* 0x000fe20000000000 */
[----:B------:R-:W-:Y:S02]  /*04d0*/  ISETP.NE.AND P3, PT, RZ, UR13, PT ;  /* 0x0000000dff007c0c */ /* 0x000fe4000bf65270 */
[----:B------:R-:W-:Y:S01]  /*04e0*/  SHF.R.S32.HI R13, RZ, 0x1f, R2 ;  /* 0x0000001fff0d7819 */ /* 0x000fe20000011402 */
[----:B------:R-:W-:-:S02]  /*04f0*/  IMAD.IADD R9, R6, 0x1, -R9 ;  /* 0x0000000106097824 */ /* 0x000fc400078e0a09 */
[----:B------:R-:W3:Y:S01]  /*0500*/  SHFL.IDX PT, R6, R5, RZ, 0x1f ;  /* 0x00001fff05067589 */ /* 0x000ee200000e0000 */
[----:B------:R-:W-:Y:S02]  /*0510*/  LEA.HI R4, R13, R2, RZ, 0x3 ;  /* 0x000000020d047211 */ /* 0x000fe400078f18ff */
[----:B-----5:R-:W-:Y:S02]  /*0520*/  ISETP.NE.OR P0, PT, R7, RZ, !P0 ;  /* 0x000000ff0700720c */ /* 0x020fe40004705670 */
[--C-:B------:R-:W-:Y:S02]  /*0530*/  SHF.R.S32.HI R7, RZ, 0x3, R4.reuse ;  /* 0x00000003ff077819 */ /* 0x100fe40000011404 */
[----:B------:R-:W-:Y:S02]  /*0540*/  SHF.R.S32.HI R8, RZ, 0x1f, R4 ;  /* 0x0000001fff087819 */ /* 0x000fe40000011404 */
[----:B------:R-:W5:Y:S01]  /*0550*/  S2R R4, SR_CTAID.Y ;  /* 0x0000000000047919 */ /* 0x000f620000002600 */
[----:B-1----:R-:W-:-:S02]  /*0560*/  I2FP.F32.U32 R0, UR14 ;  /* 0x0000000e00007c45 */ /* 0x002fc40008201000 */
[----:B------:R-:W-:Y:S02]  /*0570*/  LEA.HI R8, R8, R7, RZ, 0x2 ;  /* 0x0000000708087211 */ /* 0x000fe400078f10ff */
[----:B--2---:R-:W-:Y:S01]  /*0580*/  ISETP.NE.OR P1, PT, R10, RZ, !P1 ;  /* 0x000000ff0a00720c */ /* 0x004fe20004f25670 */
[----:B------:R-:W-:Y:S01]  /*0590*/  FMUL R11, R0, UR4 ;  /* 0x00000004000b7c20 */ /* 0x000fe20008400000 */
[----:B------:R-:W-:Y:S01]  /*05a0*/  LOP3.LUT R8, R8, 0xfffffffc, RZ, 0xc0, !PT ;  /* 0xfffffffc08087812 */ /* 0x000fe200078ec0ff */
[----:B------:R-:W-:Y:S01]  /*05b0*/  VOTEU.ALL UP0, P0 ;  /* 0x00000000003f7886 */ /* 0x000fe20000000000 */
[----:B------:R-:W-:-:S03]  /*05c0*/  ULDC UR4, c[0x0][0x154] ;  /* 0x0000550000047ab9 */ /* 0x000fc60000000800 */
[----:B------:R-:W1:Y:S01]  /*05d0*/  F2I.U32.TRUNC.NTZ R11, R11 ;  /* 0x0000000b000b7305 */ /* 0x000e62000020f000 */
[----:B------:R-:W-:Y:S01]  /*05e0*/  IMAD.IADD R8, R7, 0x1, -R8 ;  /* 0x0000000107087824 */ /* 0x000fe200078e0a08 */
[----:B------:R-:W2:Y:S01]  /*05f0*/  @!UP0 S2UR UR8, SR_CgaCtaId ;  /* 0x00000000000889c3 */ /* 0x000ea20000008800 */
[----:B------:R-:W-:Y:S01]  /*0600*/  @!UP0 UMOV UR7, 0x400 ;  /* 0x0000040000078882 */ /* 0x000fe20000000000 */
[----:B---3--:R-:W-:Y:S01]  /*0610*/  R2UR UR18, R6 ;  /* 0x00000000061272ca */ /* 0x008fe200000e0000 */
[----:B------:R-:W-:Y:S01]  /*0620*/  IMAD R8, R9, 0x4, R8 ;  /* 0x0000000409087824 */ /* 0x000fe200078e0208 */
[----:B------:R-:W-:Y:S01]  /*0630*/  VOTEU.ALL UP1, P1 ;  /* 0x00000000003f7886 */ /* 0x000fe20000820000 */
[----:B------:R-:W-:Y:S01]  /*0640*/  VOTEU.ALL UP2, P1 ;  /* 0x00000000003f7886 */ /* 0x000fe20000840000 */
[----:B------:R-:W-:Y:S01]  /*0650*/  VOTEU.ALL UP3, P1 ;  /* 0x00000000003f7886 */ /* 0x000fe20000860000 */
[C---:B------:R-:W-:Y:S01]  /*0660*/  IMAD.SHL.U32 R7, R8.reuse, 0x4, RZ ;  /* 0x0000000408077824 */ /* 0x040fe200078e00ff */
[----:B------:R-:W-:Y:S01]  /*0670*/  LEA.HI R0, R8, R8, RZ, 0x1 ;  /* 0x0000000808007211 */ /* 0x000fe200078f08ff */
[----:B------:R-:W3:Y:S01]  /*0680*/  @!UP1 S2UR UR11, SR_CgaCtaId ;  /* 0x00000000000b99c3 */ /* 0x000ee20000008800 */
[----:B------:R-:W-:Y:S01]  /*0690*/  @!UP1 UMOV UR10, 0x400 ;  /* 0x00000400000a9882 */ /* 0x000fe20000000000 */
[----:B------:R-:W-:Y:S01]  /*06a0*/  VOTEU.ALL UP4, P1 ;  /* 0x00000000003f7886 */ /* 0x000fe20000880000 */
[----:B------:R-:W-:Y:S01]  /*06b0*/  LOP3.LUT R9, R0, 0xfffffffe, RZ, 0xc0, !PT ;  /* 0xfffffffe00097812 */ /* 0x000fe200078ec0ff */
[----:B-1----:R-:W-:Y:S01]  /*06c0*/  IMAD.MOV R15, RZ, RZ, -R11 ;  /* 0x000000ffff0f7224 */ /* 0x002fe200078e0a0b */
[----:B------:R-:W-:Y:S01]  /*06d0*/  LOP3.LUT R16, R8, 0xc, R7, 0x78, !PT ;  /* 0x0000000c08107812 */ /* 0x000fe200078e7807 */
[----:B------:R-:W-:-:S02]  /*06e0*/  VOTEU.ALL UP5, P1 ;  /* 0x00000000003f7886 */ /* 0x000fc400008a0000 */
[----:B0-----:R-:W-:Y:S01]  /*06f0*/  IMAD R14, R12, R15, UR14 ;  /* 0x0000000e0c0e7e24 */ /* 0x001fe2000f8e020f */
[----:B-----5:R-:W-:Y:S01]  /*0700*/  I2FP.F32.U32 R0, R4 ;  /* 0x0000000400007245 */ /* 0x020fe20000201000 */
[----:B------:R-:W0:Y:S01]  /*0710*/  LDC R15, c[0x0][0x148] ;  /* 0x00005200ff0f7b82 */ /* 0x000e220000000800 */
[----:B------:R-:W-:Y:S01]  /*0720*/  IMAD.IADD R9, R8, 0x1, -R9 ;  /* 0x0000000108097824 */ /* 0x000fe200078e0a09 */
[----:B------:R1:W-:Y:S02]  /*0730*/  STL [R1+0x78], R16 ;  /* 0x0000781001007387 */ /* 0x0003e40000100800 */
[----:B------:R-:W-:Y:S01]  /*0740*/  FMUL R0, R0, UR4 ;  /* 0x0000000400007c20 */ /* 0x000fe20008400000 */
[----:B------:R-:W-:Y:S01]  /*0750*/  UMOV UR4, 0x20 ;  /* 0x0000002000047882 */ /* 0x000fe20000000000 */
[----:B------:R-:W-:Y:S01]  /*0760*/  ISETP.NE.AND P2, PT, R9, R14, PT ;  /* 0x0000000e0900720c */ /* 0x000fe20003f45270 */
[----:B--2---:R-:W-:Y:S01]  /*0770*/  @!UP0 ULEA UR7, UR8, UR7, 0x18 ;  /* 0x0000000708078291 */ /* 0x004fe2000f8ec03f */
[----:B------:R-:W2:Y:S01]  /*0780*/  LDC R8, c[0x0][0x140] ;  /* 0x00005000ff087b82 */ /* 0x000ea20000000800 */
[----:B------:R-:W-:-:S04]  /*0790*/  @!UP0 UIADD3 UR4, -UR4, 0x100000, URZ ;  /* 0x0010000004048890 */ /* 0x000fc8000fffe13f */
[----:B------:R-:W-:Y:S02]  /*07a0*/  @!UP0 USHF.L.U32 UR5, UR4, 0xb, URZ ;  /* 0x0000000b04058899 */ /* 0x000fe4000800063f */
[----:B------:R-:W-:Y:S01]  /*07b0*/  @!UP0 USHF.L.U32 UR4, UR4, 0x1, URZ ;  /* 0x0000000104048899 */ /* 0x000fe2000800063f */
[----:B------:R-:W5:Y:S01]  /*07c0*/  F2I.U32.TRUNC.NTZ R0, R0 ;  /* 0x0000000000007305 */ /* 0x000f62000020f000 */
[----:B------:R-:W-:-:S04]  /*07d0*/  @!UP1 UIADD3 UR8, -UR9, 0x100000, URZ ;  /* 0x0010000009089890 */ /* 0x000fc8000fffe13f */
[----:B------:R-:W-:Y:S02]  /*07e0*/  @!UP1 USHF.L.U32 UR9, UR8, 0xb, URZ ;  /* 0x0000000b08099899 */ /* 0x000fe4000800063f */
[----:B------:R-:W-:Y:S01]  /*07f0*/  @!UP1 USHF.L.U32 UR8, UR8, 0x1, URZ ;  /* 0x0000000108089899 */ /* 0x000fe2000800063f */
[----:B------:R-:W-:Y:S01]  /*0800*/  VOTEU.ALL UP0, P0 ;  /* 0x00000000003f7886 */ /* 0x000fe20000000000 */
[----:B---3--:R-:W-:Y:S01]  /*0810*/  @!UP1 ULEA UR10, UR11, UR10, 0x18 ;  /* 0x0000000a0b0a9291 */ /* 0x008fe2000f8ec03f */
[----:B------:R-:W-:Y:S01]  /*0820*/  VOTEU.ALL UP1, P0 ;  /* 0x00000000003f7886 */ /* 0x000fe20000020000 */
[----:B------:R-:W-:-:S04]  /*0830*/  LOP3.LUT P0, RZ, R2, 0x7, RZ, 0xc0, !PT ;  /* 0x0000000702ff7812 */ /* 0x000fc8000780c0ff */
[C---:B------:R-:W-:Y:S01]  /*0840*/  ISETP.LT.U32.AND P0, PT, R16.reuse, 0x2, !P0 ;  /* 0x000000021000780c */ /* 0x040fe20004701070 */
[----:B------:R-:W3:Y:S02]  /*0850*/  FENCE.VIEW.ASYNC.S ;  /* 0x00000000000073c6 */ /* 0x000ee40000000000 */
[----:B---3--:R1:W3:Y:S01]  /*0860*/  @!UP0 SYNCS.EXCH.64 URZ, [UR7+0x80], UR4 ;  /* 0x00008004073f85b2 */ /* 0x0082e20008000100 */
[----:B-----5:R-:W-:Y:S01]  /*0870*/  IMAD.MOV R18, RZ, RZ, -R0 ;  /* 0x000000ffff127224 */ /* 0x020fe200078e0a00 */
[----:B------:R-:W-:-:S03]  /*0880*/  @P2 LEA.HI R0, R16, R16, RZ, 0x1 ;  /* 0x0000001010002211 */ /* 0x000fc600078f08ff */
[----:B0-----:R-:W-:Y:S01]  /*0890*/  IMAD R7, R15, R18, R4 ;  /* 0x000000120f077224 */ /* 0x001fe200078e0204 */
[----:B------:R-:W-:Y:S02]  /*08a0*/  @P2 SHF.R.S32.HI R0, RZ, 0x1, R0 ;  /* 0x00000001ff002819 */ /* 0x000fe40000011400 */
[----:B--2---:R-:W-:Y:S02]  /*08b0*/  ISETP.EQ.U32.AND P1, PT, R8, 0x1, PT ;  /* 0x000000010800780c */ /* 0x004fe40003f22070 */
[----:B------:R-:W-:Y:S01]  /*08c0*/  @P2 ISETP.NE.AND P4, PT, R0, R7, PT ;  /* 0x000000070000220c */ /* 0x000fe20003f85270 */
[----:B------:R-:W-:Y:S01]  /*08d0*/  IMAD.MOV.U32 R0, RZ, RZ, 0x1 ;  /* 0x00000001ff007424 */ /* 0x000fe200078e00ff */
[----:B------:R-:W-:Y:S02]  /*08e0*/  SEL R7, RZ, 0x1, !P0 ;  /* 0x00000001ff077807 */ /* 0x000fe40004000000 */
[----:B------:R-:W-:Y:S01]  /*08f0*/  @P2 SEL R0, RZ, 0x1, P4 ;  /* 0x00000001ff002807 */ /* 0x000fe20002000000 */
[----:B------:R1:W0:Y:S01]  /*0900*/  @!UP1 SYNCS.EXCH.64 URZ, [UR7+0x88], UR4 ;  /* 0x00008804073f95b2 */ /* 0x0002220008000100 */
[----:B------:R-:W-:-:S02]  /*0910*/  NOP ;  /* 0x0000000000007918 */ /* 0x000fc40000000000 */
[----:B------:R-:W-:-:S05]  /*0920*/  LOP3.LUT R0, R0, R7, RZ, 0xc0, !PT ;  /* 0x0000000700007212 */ /* 0x000fca00078ec0ff */
[----:B------:R1:W-:Y:S01]  /*0930*/  STL [R1+0x70], R0 ;  /* 0x0000700001007387 */ /* 0x0003e20000100800 */
[----:B------:R1:W2:Y:S01]  /*0940*/  @!UP2 SYNCS.EXCH.64 URZ, [UR10+0x60], UR8 ;  /* 0x000060080a3fa5b2 */ /* 0x0002a20008000100 */
[----:B------:R1:W0:Y:S01]  /*0950*/  @!UP3 SYNCS.EXCH.64 URZ, [UR10+0x68], UR8 ;  /* 0x000068080a3fb5b2 */ /* 0x0002220008000100 */
[----:B------:R1:W0:Y:S01]  /*0960*/  @!UP4 SYNCS.EXCH.64 URZ, [UR10+0x70], UR8 ;  /* 0x000070080a3fc5b2 */ /* 0x0002220008000100 */
[----:B------:R1:W0:Y:S01]  /*0970*/  @!UP5 SYNCS.EXCH.64 URZ, [UR10+0x78], UR8 ;  /* 0x000078080a3fd5b2 */ /* 0x0002220008000100 */
[----:B------:R-:W-:Y:S01]  /*0980*/  NOP ;  /* 0x0000000000007918 */ /* 0x000fe20000000000 */
[----:B---3--:R-:W-:Y:S05]  /*0990*/  @!P1 BRA `(.L_x_3) ;  /* 0x0000000000089947 */ /* 0x008fea0003800000 */
[----:B0-2-4-:R-:W-:Y:S01]  /*09a0*/  UCGABAR_ARV ;  /* 0x00000000000079c7 */ /* 0x015fe20008000000 */
[----:B------:R-:W-:Y:S05]  /*09b0*/  BRA `(.L_x_4) ;  /* 0x0000000000047947 */ /* 0x000fea0003800000 */
.L_x_3:
[----:B0-2-4-:R-:W-:Y:S01]  /*09c0*/  NOP ;  /* 0x0000000000007918 */ /* 0x015fe20000000000 */
.L_x_4:
[----:B-1----:R-:W-:Y:S01]  /*09d0*/  ULDC.64 UR4, c[0x0][0x598] ;  /* 0x0001660000047ab9 */ /* 0x002fe20000000a00 */
[----:B------:R-:W-:Y:S01]  /*09e0*/  ULDC.64 UR20, c[0x0][0x208] ;  /* 0x0000820000147ab9 */ /* 0x000fe20000000a00 */
[----:B------:R-:W-:-:S04]  /*09f0*/  ISETP.NE.U32.AND P0, PT, RZ, UR4, PT ;  /* 0x00000004ff007c0c */ /* 0x000fc8000bf05070 */
[----:B------:R-:W-:-:S13]  /*0a00*/  ISETP.NE.AND.EX P0, PT, RZ, UR5, PT, P0 ;  /* 0x00000005ff007c0c */ /* 0x000fda000bf05300 */
[----:B------:R-:W-:Y:S05]  /*0a10*/  @!P0 BRA `(.L_x_5) ;  /* 0x0000000000208947 */ /* 0x000fea0003800000 */
[----:B------:R-:W0:Y:S02]  /*0a20*/  LDC.64 R6, c[0x0][0x598] ;  /* 0x00016600ff067b82 */ /* 0x000e240000000a00 */
[----:B0-----:R-:W2:Y:S02]  /*0a30*/  LDG.E.64 R6, desc[UR20][R6.64] ;  /* 0x0000001406067981 */ /* 0x001ea4000c1e1b00 */
[----:B--2---:R-:W-:-:S04]  /*0a40*/  ISETP.NE.U32.AND P0, PT, R6, RZ, PT ;  /* 0x000000ff0600720c */ /* 0x004fc80003f05070 */
[----:B------:R-:W-:-:S13]  /*0a50*/  ISETP.NE.AND.EX P0, PT, R7, RZ, PT, P0 ;  /* 0x000000ff0700720c */ /* 0x000fda0003f05300 */
[----:B------:R-:W-:Y:S05]  /*0a60*/  @!P0 BRA `(.L_x_5) ;  /* 0x00000000000c8947 */ /* 0x000fea0003800000 */
[----:B------:R-:W2:Y:S02]  /*0a70*/  LD.E R6, desc[UR20][R6.64] ;  /* 0x0000001406067980 */ /* 0x000ea4000c101900 */
[----:B--2---:R-:W-:Y:S01]  /*0a80*/  R2UR UR32, R6 ;  /* 0x00000000062072ca */ /* 0x004fe200000e0000 */
[----:B------:R-:W-:-:S14]  /*0a90*/  BRA `(.L_x_6) ;  /* 0x0000000000247947 */ /* 0x000fdc0003800000 */
.L_x_5:
[----:B------:R-:W-:Y:S02]  /*0aa0*/  ULDC.64 UR4, c[0x0][0x588] ;  /* 0x0001620000047ab9 */ /* 0x000fe40000000a00 */
[----:B------:R-:W-:-:S04]  /*0ab0*/  ISETP.NE.U32.AND P0, PT, RZ, UR4, PT ;  /* 0x00000004ff007c0c */ /* 0x000fc8000bf05070 */
[----:B------:R-:W-:-:S13]  /*0ac0*/  ISETP.NE.AND.EX P0, PT, RZ, UR5, PT, P0 ;  /* 0x00000005ff007c0c */ /* 0x000fda000bf05300 */
[----:B------:R-:W-:Y:S05]  /*0ad0*/  @!P0 BRA `(.L_x_7) ;  /* 0x0000000000108947 */ /* 0x000fea0003800000 */
[----:B------:R-:W0:Y:S02]  /*0ae0*/  LDC.64 R6, c[0x0][0x588] ;  /* 0x00016200ff067b82 */ /* 0x000e240000000a00 */
[----:B0-----:R-:W2:Y:S02]  /*0af0*/  LDG.E R6, desc[UR20][R6.64] ;  /* 0x0000001406067981 */ /* 0x001ea4000c1e1900 */
[----:B--2---:R-:W-:Y:S01]  /*0b00*/  R2UR UR32, R6 ;  /* 0x00000000062072ca */ /* 0x004fe200000e0000 */
[----:B------:R-:W-:-:S14]  /*0b10*/  BRA `(.L_x_6) ;  /* 0x0000000000047947 */ /* 0x000fdc0003800000 */
.L_x_7:
[----:B------:R-:W-:-:S05]  /*0b20*/  ULDC UR32, c[0x0][0x580] ;  /* 0x0001600000207ab9 */ /* 0x000fca0000000800 */
.L_x_6:
[----:B------:R-:W-:Y:S02]  /*0b30*/  ULDC.64 UR4, c[0x0][0x5a0] ;  /* 0x0001680000047ab9 */ /* 0x000fe40000000a00 */
        /* <DEDUP_REMOVED lines=11> */
.L_x_8:
        /* <DEDUP_REMOVED lines=8> */
.L_x_10:
[----:B------:R-:W-:-:S05]  /*0c70*/  ULDC UR31, c[0x0][0x584] ;  /* 0x00016100001f7ab9 */ /* 0x000fca0000000800 */
.L_x_9:
[----:B------:R-:W0:Y:S01]  /*0c80*/  LDC R0, c[0x0][0x65c] ;  /* 0x00019700ff007b82 */ /* 0x000e220000000800 */
[----:B------:R-:W-:Y:S01]  /*0c90*/  IMAD.U32 R6, RZ, RZ, UR14 ;  /* 0x0000000eff067e24 */ /* 0x000fe2000f8e00ff */
[----:B------:R-:W-:Y:S01]  /*0ca0*/  UISETP.NE.AND UP0, UPT, UR13, 0x2, UPT ;  /* 0x000000020d00788c */ /* 0x000fe2000bf05270 */
[----:B------:R-:W-:Y:S01]  /*0cb0*/  IMAD.MOV.U32 R7, RZ, RZ, RZ ;  /* 0x000000ffff077224 */ /* 0x000fe200078e00ff */
[----:B------:R-:W-:Y:S01]  /*0cc0*/  ULDC UR7, c[0x0][0x28c] ;  /* 0x0000a30000077ab9 */ /* 0x000fe20000000800 */
[----:B------:R-:W-:Y:S01]  /*0cd0*/  UMOV UR5, URZ ;  /* 0x0000003f00057c82 */ /* 0x000fe20008000000 */
[----:B------:R-:W-:Y:S02]  /*0ce0*/  UIADD3 UR7, UR7, 0x7f, URZ ;  /* 0x0000007f07077890 */ /* 0x000fe4000fffe03f */
[----:B------:R-:W-:Y:S01]  /*0cf0*/  PLOP3.LUT P0, PT, PT, PT, UP0, 0x80, 0x0 ;  /* 0x000000000000781c */ /* 0x000fe20003f0f008 */
[----:B------:R-:W-:Y:S01]  /*0d00*/  UMOV UR4, URZ ;  /* 0x0000003f00047c82 */ /* 0x000fe20008000000 */
[----:B------:R-:W-:Y:S01]  /*0d10*/  USHF.R.S32.HI UR10, URZ, 0x1f, UR7 ;  /* 0x0000001f3f0a7899 */ /* 0x000fe20008011407 */
[----:B------:R-:W-:-:S03]  /*0d20*/  ULDC.64 UR22, c[0x0][0x650] ;  /* 0x0001940000167ab9 */ /* 0x000fc60000000a00 */
[----:B------:R-:W-:Y:S01]  /*0d30*/  ULEA.HI UR10, UR10, UR7, URZ, 0x7 ;  /* 0x000000070a0a7291 */ /* 0x000fe2000f8f383f */
[----:B0-----:R-:W-:-:S13]  /*0d40*/  ISETP.NE.AND P2, PT, R0, 0x1, PT ;  /* 0x000000010000780c */ /* 0x001fda0003f45270 */
[----:B------:R-:W0:Y:S01]  /*0d50*/  @P2 LDC R9, c[0x0][0x10] ;  /* 0x00000400ff092b82 */ /* 0x000e220000000800 */
[----:B------:R-:W-:-:S07]  /*0d60*/  @P2 IMAD.MOV.U32 R5, RZ, RZ, RZ ;  /* 0x000000ffff052224 */ /* 0x000fce00078e00ff */
[----:B------:R-:W1:Y:S01]  /*0d70*/  @!P2 LDC R11, c[0x0][0xc] ;  /* 0x00000300ff0bab82 */ /* 0x000e620000000800 */
[----:B------:R-:W-:Y:S01]  /*0d80*/  ULDC UR8, c[0x0][0xc] ;  /* 0x0000030000087ab9 */ /* 0x000fe20000000800 */
[----:B------:R-:W-:Y:S01]  /*0d90*/  ULDC UR9, c[0x0][0x10] ;  /* 0x0000040000097ab9 */ /* 0x000fe20000000800 */
[----:B------:R-:W-:Y:S01]  /*0da0*/  ULDC UR7, c[0x0][0x14] ;  /* 0x0000050000077ab9 */ /* 0x000fe20000000800 */
[----:B------:R-:W-:-:S04]  /*0db0*/  UIMAD.WIDE.U32 UR8, UR8, UR9, URZ ;  /* 0x00000009080872a5 */ /* 0x000fc8000f8e003f */
[----:B------:R-:W-:Y:S02]  /*0dc0*/  UIMAD.WIDE.U32 UR16, UR8, UR7, URZ ;  /* 0x00000007081072a5 */ /* 0x000fe4000f8e003f */
[----:B------:R-:W-:-:S04]  /*0dd0*/  UIMAD UR13, UR9, UR7, URZ ;  /* 0x00000007090d72a4 */ /* 0x000fc8000f8e023f */
[----:B------:R-:W-:Y:S01]  /*0de0*/  UIADD3 UR13, UR17, UR13, URZ ;  /* 0x0000000d110d7290 */ /* 0x000fe2000fffe03f */
[----:B0-----:R-:W-:Y:S01]  /*0df0*/  @P2 IMAD.WIDE.U32 R8, R9, UR14, R4 ;  /* 0x0000000e09082c25 */ /* 0x001fe2000f8e0004 */
[----:B------:R-:W-:-:S03]  /*0e00*/  USHF.R.S32.HI UR14, URZ, 0x7, UR10 ;  /* 0x000000073f0e7899 */ /* 0x000fc6000801140a */
[----:B------:R-:W-:Y:S02]  /*0e10*/  @P2 IMAD.MOV.U32 R12, RZ, RZ, R8 ;  /* 0x000000ffff0c2224 */ /* 0x000fe400078e0008 */
[----:B-1----:R-:W-:-:S04]  /*0e20*/  @!P2 IMAD.WIDE.U32 R6, R4, R11, R6 ;  /* 0x0000000b0406a225 */ /* 0x002fc800078e0006 */
[----:B------:R-:W-:Y:S02]  /*0e30*/  @P2 IMAD.MOV.U32 R11, RZ, RZ, RZ ;  /* 0x000000ffff0b2224 */ /* 0x000fe400078e00ff */
[----:B------:R-:W-:Y:S02]  /*0e40*/  @!P2 IMAD.MOV.U32 R12, RZ, RZ, R6 ;  /* 0x000000ffff0ca224 */ /* 0x000fe400078e0006 */
[----:B------:R-:W-:Y:S02]  /*0e50*/  @P2 IMAD.IADD R10, R9, 0x1, R11 ;  /* 0x00000001090a2824 */ /* 0x000fe400078e020b */
[----:B------:R-:W-:Y:S01]  /*0e60*/  @!P2 IMAD.MOV.U32 R10, RZ, RZ, R7 ;  /* 0x000000ffff0aa224 */ /* 0x000fe200078e0007 */
[----:B------:R0:W-:Y:S03]  /*0e70*/  STL [R1+0x80], R12 ;  /* 0x0000800c01007387 */ /* 0x0001e60000100800 */
[----:B------:R-:W-:Y:S01]  /*0e80*/  IMAD.MOV.U32 R16, RZ, RZ, R10 ;  /* 0x000000ffff107224 */ /* 0x000fe200078e000a */
[----:B------:R0:W-:Y:S01]  /*0e90*/  STL [R1+0x7c], R10 ;  /* 0x00007c0a01007387 */ /* 0x0001e20000100800 */
[----:B------:R-:W-:Y:S05]  /*0ea0*/  @P0 BRA `(.L_x_11) ;  /* 0x0000000000280947 */ /* 0x000fea0003800000 */
[----:B0-----:R-:W-:Y:S01]  /*0eb0*/  IADD3 R12, P0, R12, UR16, RZ ;  /* 0x000000100c0c7c10 */ /* 0x001fe2000ff1e0ff */
[----:B------:R-:W-:Y:S02]  /*0ec0*/  UISETP.GE.U32.AND UP0, UPT, UR14, 0x5, UPT ;  /* 0x000000050e00788c */ /* 0x000fe4000bf06070 */
[----:B------:R-:W-:Y:S01]  /*0ed0*/  UIMAD.WIDE.U32 UR4, UR14, -0x33333333, URZ ;  /* 0xcccccccd0e0478a5 */ /* 0x000fe2000f8e003f */
[----:B------:R-:W-:Y:S01]  /*0ee0*/  IADD3.X R16, R16, UR13, RZ, P0, !PT ;  /* 0x0000000d10107c10 */ /* 0x000fe200087fe4ff */
[----:B------:R1:W-:Y:S02]  /*0ef0*/  STL [R1+0x80], R12 ;  /* 0x0000800c01007387 */ /* 0x0003e40000100800 */
[----:B------:R-:W-:Y:S02]  /*0f00*/  USHF.R.U32.HI UR5, URZ, 0x2, UR5 ;  /* 0x000000023f057899 */ /* 0x000fe40008011605 */
[----:B------:R1:W-:Y:S01]  /*0f10*/  STL [R1+0x7c], R16 ;  /* 0x00007c1001007387 */ /* 0x0003e20000100800 */
[----:B------:R-:W-:-:S02]  /*0f20*/  UMOV UR4, URZ ;  /* 0x0000003f00047c82 */ /* 0x000fc40008000000 */
[----:B------:R-:W-:Y:S02]  /*0f30*/  @UP0 ULOP3.LUT UR4, UR5, 0x1, URZ, 0xc0, !UPT ;  /* 0x0000000105040892 */ /* 0x000fe4000f8ec03f */
[----:B------:R-:W-:-:S12]  /*0f40*/  UIMAD UR5, UR5, -0x5, UR14 ;  /* 0xfffffffb050578a4 */ /* 0x000fd8000f8e020e */
.L_x_11:
[----:B------:R-:W-:Y:S01]  /*0f50*/  IMAD.MOV.U32 R8, RZ, RZ, -0x1 ;  /* 0xffffffffff087424 */ /* 0x000fe200078e00ff */
[----:B------:R-:W-:Y:S01]  /*0f60*/  ISETP.GE.U32.AND P0, PT, R12, UR22, PT ;  /* 0x000000160c007c0c */ /* 0x000fe2000bf06070 */
[----:B------:R-:W-:Y:S01]  /*0f70*/  IMAD.MOV.U32 R6, RZ, RZ, -0x1 ;  /* 0xffffffffff067424 */ /* 0x000fe200078e00ff */
[----:B------:R-:W-:Y:S01]  /*0f80*/  PRMT R0, RZ, 0x7610, R0 ;  /* 0x00007610ff007816 */ /* 0x000fe20000000000 */
[----:B------:R-:W-:Y:S01]  /*0f90*/  IMAD.MOV.U32 R7, RZ, RZ, -0x1 ;  /* 0xffffffffff077424 */ /* 0x000fe200078e00ff */
[----:B------:R2:W-:Y:S01]  /*0fa0*/  STL [R1+0x84], R8 ;  /* 0x0000840801007387 */ /* 0x0005e20000100800 */
[----:B------:R-:W-:-:S03]  /*0fb0*/  ISETP.GE.U32.AND.EX P0, PT, R16, UR23, PT, P0 ;  /* 0x0000001710007c0c */ /* 0x000fc6000bf06100 */
[----:B------:R2:W-:Y:S04]  /*0fc0*/  STL [R1+0x74], R6 ;  /* 0x0000740601007387 */ /* 0x0005e80000100800 */
[----:B------:R2:W-:Y:S06]  /*0fd0*/  STL [R1+0x88], R7 ;  /* 0x0000880701007387 */ /* 0x0005ec0000100800 */
[----:B------:R-:W-:Y:S05]  /*0fe0*/  @P0 BRA `(.L_x_12) ;  /* 0x0000000400380947 */ /* 0x000fea0003800000 */
[----:B------:R-:W3:Y:S01]  /*0ff0*/  LDC.64 R20, c[0x0][0x628] ;  /* 0x00018a00ff147b82 */ /* 0x000ee20000000a00 */
[----:B--2---:R-:W-:Y:S02]  /*1000*/  IMAD.MOV.U32 R6, RZ, RZ, R12 ;  /* 0x000000ffff067224 */ /* 0x004fe400078e000c */
[----:B------:R-:W-:-:S05]  /*1010*/  IMAD.MOV.U32 R7, RZ, RZ, R16 ;  /* 0x000000ffff077224 */ /* 0x000fca00078e0010 */
[----:B------:R-:W2:Y:S08]  /*1020*/  LDC R0, c[0x0][0x630] ;  /* 0x00018c00ff007b82 */ /* 0x000eb00000000800 */
[----:B------:R-:W4:Y:S01]  /*1030*/  LDC.64 R22, c[0x0][0x620] ;  /* 0x00018800ff167b82 */ /* 0x000f220000000a00 */
[----:B---3--:R-:W-:-:S04]  /*1040*/  ISETP.NE.U32.AND P0, PT, R20, RZ, PT ;  /* 0x000000ff1400720c */ /* 0x008fc80003f05070 */
[----:B------:R-:W-:-:S13]  /*1050*/  ISETP.NE.AND.EX P0, PT, R21, RZ, PT, P0 ;  /* 0x000000ff1500720c */ /* 0x000fda0003f05300 */
[----:B--2-4-:R-:W-:Y:S05]  /*1060*/  @!P0 BRA `(.L_x_13) ;  /* 0x0000000000288947 */ /* 0x014fea0003800000 */
[----:B------:R-:W2:Y:S02]  /*1070*/  LDC R11, c[0x0][0x634] ;  /* 0x00018d00ff0b7b82 */ /* 0x000ea40000000800 */
[----:B--2---:R-:W-:-:S05]  /*1080*/  IADD3 R11, P0, R12, R11, RZ ;  /* 0x0000000b0c0b7210 */ /* 0x004fca0007f1e0ff */
[----:B------:R-:W-:-:S04]  /*1090*/  IMAD.X R17, RZ, RZ, R16, P0 ;  /* 0x000000ffff117224 */ /* 0x000fc800000e0610 */
[----:B------:R-:W-:-:S04]  /*10a0*/  IMAD.WIDE.U32 R6, R17, R20, RZ ;  /* 0x0000001411067225 */ /* 0x000fc800078e00ff */
[----:B------:R-:W-:-:S04]  /*10b0*/  IMAD.WIDE.U32 R8, P0, R11, R21, R6 ;  /* 0x000000150b087225 */ /* 0x000fc80007800006 */
[----:B------:R-:W-:-:S04]  /*10c0*/  IMAD.WIDE.U32 R6, R11, R20, RZ ;  /* 0x000000140b067225 */ /* 0x000fc800078e00ff */
[----:B------:R-:W-:Y:S01]  /*10d0*/  IMAD.X R11, RZ, RZ, RZ, P0 ;  /* 0x000000ffff0b7224 */ /* 0x000fe200000e06ff */
[----:B------:R-:W-:Y:S01]  /*10e0*/  IADD3 RZ, P0, R7, R8, RZ ;  /* 0x0000000807ff7210 */ /* 0x000fe20007f1e0ff */
[----:B0-----:R-:W-:-:S04]  /*10f0*/  IMAD.MOV.U32 R10, RZ, RZ, R9 ;  /* 0x000000ffff0a7224 */ /* 0x001fc800078e0009 */
[----:B------:R-:W-:-:S08]  /*1100*/  IMAD.WIDE.U32.X R6, R17, R21, R10, P0 ;  /* 0x0000001511067225 */ /* 0x000fd000000e040a */
.L_x_13:
[----:B------:R-:W2:Y:S01]  /*1110*/  LDC.64 R24, c[0x0][0x640] ;  /* 0x00019000ff187b82 */ /* 0x000ea20000000a00 */
[-CC-:B------:R-:W-:Y:S01]  /*1120*/  SHF.R.U64 R27, R6, R0.reuse, R7.reuse ;  /* 0x00000000061b7219 */ /* 0x180fe20000001207 */
[----:B------:R-:W-:Y:S01]  /*1130*/  IMAD.MOV.U32 R6, RZ, RZ, R12 ;  /* 0x000000ffff067224 */ /* 0x000fe200078e000c */
[----:B------:R-:W-:Y:S02]  /*1140*/  SHF.R.U32.HI R0, RZ, R0, R7 ;  /* 0x00000000ff007219 */ /* 0x000fe40000011607 */
[----:B------:R-:W-:-:S03]  /*1150*/  IADD3 R9, P0, RZ, -R27, RZ ;  /* 0x8000001bff097210 */ /* 0x000fc60007f1e0ff */
[----:B------:R-:W1:Y:S02]  /*1160*/  LDC R8, c[0x0][0x618] ;  /* 0x00018600ff087b82 */ /* 0x000e640000000800 */
[----:B------:R-:W-:-:S04]  /*1170*/  IMAD.X R7, RZ, RZ, ~R0, P0 ;  /* 0x000000ffff077224 */ /* 0x000fc800000e0e00 */
[-C--:B------:R-:W-:Y:S02]  /*1180*/  IMAD R0, R7, R22.reuse, RZ ;  /* 0x0000001607007224 */ /* 0x080fe400078e02ff */
[----:B0-----:R-:W0:Y:S01]  /*1190*/  LDC R10, c[0x0][0x608] ;  /* 0x00018200ff0a7b82 */ /* 0x001e220000000800 */
[----:B------:R-:W-:Y:S02]  /*11a0*/  IMAD.MOV.U32 R7, RZ, RZ, R16 ;  /* 0x000000ffff077224 */ /* 0x000fe400078e0010 */
[----:B------:R-:W-:-:S05]  /*11b0*/  IMAD.WIDE.U32 R6, R9, R22, R6 ;  /* 0x0000001609067225 */ /* 0x000fca00078e0006 */
[----:B------:R-:W3:Y:S01]  /*11c0*/  LDC R21, c[0x0][0x658] ;  /* 0x00019600ff157b82 */ /* 0x000ee20000000800 */
[----:B------:R-:W-:Y:S01]  /*11d0*/  IMAD R9, R9, R23, R0 ;  /* 0x0000001709097224 */ /* 0x000fe200078e0200 */
[----:B--2---:R-:W-:Y:S01]  /*11e0*/  ISETP.NE.U32.AND P0, PT, R24, RZ, PT ;  /* 0x000000ff1800720c */ /* 0x004fe20003f05070 */
[----:B------:R-:W-:Y:S02]  /*11f0*/  IMAD.MOV.U32 R0, RZ, RZ, -0x1 ;  /* 0xffffffffff007424 */ /* 0x000fe400078e00ff */
[----:B------:R-:W-:Y:S01]  /*1200*/  IMAD.IADD R7, R7, 0x1, R9 ;  /* 0x0000000107077824 */ /* 0x000fe200078e0209 */
[----:B------:R-:W-:Y:S01]  /*1210*/  ISETP.NE.AND.EX P0, PT, R25, RZ, PT, P0 ;  /* 0x000000ff1900720c */ /* 0x000fe20003f05300 */
[----:B------:R-:W-:Y:S01]  /*1220*/  IMAD.MOV.U32 R22, RZ, RZ, 0x1 ;  /* 0x00000001ff167424 */ /* 0x000fe200078e00ff */
[----:B------:R-:W2:Y:S02]  /*1230*/  LDC R19, c[0x0][0x600] ;  /* 0x00018000ff137b82 */ /* 0x000ea40000000800 */
[----:B-1----:R-:W-:-:S02]  /*1240*/  SHF.R.U64 R16, R6, R8, R7 ;  /* 0x0000000806107219 */ /* 0x002fc40000001207 */
[----:B------:R-:W-:-:S04]  /*1250*/  SHF.R.U32.HI R7, RZ, R8, R7 ;  /* 0x00000008ff077219 */ /* 0x000fc80000011607 */
[----:B------:R-:W1:Y:S01]  /*1260*/  LDC R20, c[0x0][0x648] ;  /* 0x00019200ff147b82 */ /* 0x000e620000000800 */
[-CC-:B0-----:R-:W-:Y:S02]  /*1270*/  SHF.R.U64 R29, R16, R10.reuse, R7.reuse ;  /* 0x0000000a101d7219 */ /* 0x181fe40000001207 */
[----:B------:R-:W-:-:S05]  /*1280*/  SHF.R.U32.HI R6, RZ, R10, R7 ;  /* 0x0000000aff067219 */ /* 0x000fca0000011607 */
[----:B------:R-:W0:Y:S01]  /*1290*/  LDC R23, c[0x0][0x638] ;  /* 0x00018e00ff177b82 */ /* 0x000e220000000800 */
[-CC-:B---3--:R-:W-:Y:S02]  /*12a0*/  SHF.R.U64 R28, R29, R21.reuse, R6.reuse ;  /* 0x000000151d1c7219 */ /* 0x188fe40000001206 */
[-C--:B------:R-:W-:Y:S02]  /*12b0*/  SHF.L.U32 R0, R0, R21.reuse, RZ ;  /* 0x0000001500007219 */ /* 0x080fe400000006ff */
[----:B------:R-:W-:Y:S01]  /*12c0*/  SHF.R.U32.HI R7, RZ, R21, R6 ;  /* 0x00000015ff077219 */ /* 0x000fe20000011606 */
[----:B------:R-:W-:Y:S01]  /*12d0*/  IMAD.MOV.U32 R6, RZ, RZ, R28 ;  /* 0x000000ffff067224 */ /* 0x000fe200078e001c */
[----:B------:R-:W-:Y:S01]  /*12e0*/  LOP3.LUT R12, RZ, R0, RZ, 0x33, !PT ;  /* 0x00000000ff0c7212 */ /* 0x000fe200078e33ff */
[----:B------:R-:W3:Y:S01]  /*12f0*/  LDC R26, c[0x0][0x610] ;  /* 0x00018400ff1a7b82 */ /* 0x000ee20000000800 */
[----:B------:R-:W-:Y:S05]  /*1300*/  @!P0 BRA `(.L_x_14) ;  /* 0x0000000000288947 */ /* 0x000fea0003800000 */
[----:B------:R-:W4:Y:S02]  /*1310*/  LDC R11, c[0x0][0x64c] ;  /* 0x00019300ff0b7b82 */ /* 0x000f240000000800 */
[----:B----4-:R-:W-:-:S05]  /*1320*/  IADD3 R11, P0, R28, R11, RZ ;  /* 0x0000000b1c0b7210 */ /* 0x010fca0007f1e0ff */
[----:B------:R-:W-:-:S04]  /*1330*/  IMAD.X R17, RZ, RZ, R7, P0 ;  /* 0x000000ffff117224 */ /* 0x000fc800000e0607 */
[----:B------:R-:W-:-:S04]  /*1340*/  IMAD.WIDE.U32 R6, R17, R24, RZ ;  /* 0x0000001811067225 */ /* 0x000fc800078e00ff */
[----:B------:R-:W-:-:S04]  /*1350*/  IMAD.WIDE.U32 R8, P0, R11, R25, R6 ;  /* 0x000000190b087225 */ /* 0x000fc80007800006 */
[----:B------:R-:W-:-:S04]  /*1360*/  IMAD.WIDE.U32 R6, R11, R24, RZ ;  /* 0x000000180b067225 */ /* 0x000fc800078e00ff */
[----:B------:R-:W-:Y:S01]  /*1370*/  IMAD.X R11, RZ, RZ, RZ, P0 ;  /* 0x000000ffff0b7224 */ /* 0x000fe200000e06ff */
[----:B------:R-:W-:Y:S01]  /*1380*/  IADD3 RZ, P0, R7, R8, RZ ;  /* 0x0000000807ff7210 */ /* 0x000fe20007f1e0ff */
[----:B------:R-:W-:-:S04]  /*1390*/  IMAD.MOV.U32 R10, RZ, RZ, R9 ;  /* 0x000000ffff0a7224 */ /* 0x000fc800078e0009 */
[----:B------:R-:W-:-:S08]  /*13a0*/  IMAD.WIDE.U32.X R6, R17, R25, R10, P0 ;  /* 0x0000001911067225 */ /* 0x000fd000000e040a */
.L_x_14:
[----:B-1----:R-:W-:Y:S01]  /*13b0*/  SHF.R.U64 R6, R6, R20, R7 ;  /* 0x0000001406067219 */ /* 0x002fe20000001207 */
[----:B--2---:R-:W-:Y:S01]  /*13c0*/  VIADD R7, R19, 0xffffffff ;  /* 0xffffffff13077836 */ /* 0x004fe20000000000 */
[----:B------:R-:W-:Y:S01]  /*13d0*/  SHF.L.U32 R0, R22, R21, RZ ;  /* 0x0000001516007219 */ /* 0x000fe200000006ff */
[----:B------:R-:W-:Y:S01]  /*13e0*/  @P2 IMAD R14, R15, R18, R4 ;  /* 0x000000120f0e2224 */ /* 0x000fe200078e0204 */
[----:B------:R-:W-:Y:S01]  /*13f0*/  LOP3.LUT R5, R29, R12, RZ, 0xc0, !PT ;  /* 0x0000000c1d057212 */ /* 0x000fe200078ec0ff */
[----:B------:R-:W-:Y:S01]  /*1400*/  IMAD.MOV R8, RZ, RZ, -R6 ;  /* 0x000000ffff087224 */ /* 0x000fe200078e0a06 */
[----:B------:R-:W-:-:S03]  /*1410*/  LOP3.LUT R7, R16, R7, RZ, 0xc0, !PT ;  /* 0x0000000710077212 */ /* 0x000fc600078ec0ff */
[----:B------:R-:W-:Y:S02]  /*1420*/  IMAD R5, R0, R6, R5 ;  /* 0x0000000600057224 */ /* 0x000fe400078e0205 */
[----:B0-----:R-:W-:Y:S02]  /*1430*/  IMAD R0, R8, R23, R28 ;  /* 0x0000001708007224 */ /* 0x001fe400078e021c */
[----:B---3--:R-:W-:Y:S02]  /*1440*/  IMAD R4, R5, R26, R14 ;  /* 0x0000001a05047224 */ /* 0x008fe400078e020e */
[----:B------:R-:W-:Y:S02]  /*1450*/  IMAD.MOV.U32 R6, RZ, RZ, 0x1 ;  /* 0x00000001ff067424 */ /* 0x000fe400078e00ff */
[----:B------:R-:W-:-:S03]  /*1460*/  IMAD R5, R0, R19, R7 ;  /* 0x0000001300057224 */ /* 0x000fc600078e0207 */
[----:B------:R-:W-:Y:S02]  /*1470*/  PRMT R0, R6, 0x7610, R0 ;  /* 0x0000761006007816 */ /* 0x000fe40000000000 */
[----:B------:R-:W-:Y:S02]  /*1480*/  SEL R6, R5, R4, !P2 ;  /* 0x0000000405067207 */ /* 0x000fe40005000000 */
[----:B------:R-:W-:-:S03]  /*1490*/  SEL R4, R4, R5, !P2 ;  /* 0x0000000504047207 */ /* 0x000fc60005000000 */
[----:B------:R3:W-:Y:S04]  /*14a0*/  STL [R1+0x88], R6 ;  /* 0x0000880601007387 */ /* 0x0007e80000100800 */
[----:B------:R3:W-:Y:S04]  /*14b0*/  STL [R1+0x74], R27 ;  /* 0x0000741b01007387 */ /* 0x0007e80000100800 */
[----:B------:R3:W-:Y:S02]  /*14c0*/  STL [R1+0x84], R4 ;  /* 0x0000840401007387 */ /* 0x0007e40000100800 */
.L_x_12:
[----:B------:R-:W-:Y:S05]  /*14d0*/  @!P1 BRA `(.L_x_15) ;  /* 0x00000000000c9947 */ /* 0x000fea0003800000 */
[----:B------:R-:W-:Y:S01]  /*14e0*/  UCGABAR_WAIT ;  /* 0x0000000000007dc7 */ /* 0x000fe20008000000 */
[----:B------:R-:W-:Y:S01]  /*14f0*/  CCTL.IVALL ;  /* 0x00000000ff00798f */ /* 0x000fe20002000000 */
[----:B------:R-:W-:Y:S05]  /*1500*/  BRA `(.L_x_16) ;  /* 0x0000000000047947 */ /* 0x000fea0003800000 */
.L_x_15:
[----:B------:R-:W-:Y:S06]  /*1510*/  BAR.SYNC.DEFER_BLOCKING 0x0 ;  /* 0x0000000000007b1d */ /* 0x000fec0000010000 */
.L_x_16:
[----:B------:R-:W-:Y:S05]  /*1520*/  @!P3 BRA `(.L_x_17) ;  /* 0x000000dc0054b947 */ /* 0x000fea0003800000 */
[----:B------:R-:W-:-:S06]  /*1530*/  UISETP.GT.U32.AND UP0, UPT, UR12, 0x1, UPT ;  /* 0x000000010c00788c */ /* 0x000fcc000bf04070 */
[----:B------:R-:W-:-:S13]  /*1540*/  PLOP3.LUT P0, PT, PT, PT, UP0, 0x80, 0x0 ;  /* 0x000000000000781c */ /* 0x000fda0003f0f008 */
[----:B------:R-:W-:Y:S05]  /*1550*/  @P0 EXIT ;  /* 0x000000000000094d */ /* 0x000fea0003800000 */
.L_x_18:
[----:B------:R-:W-:-:S08]  /*1560*/  NOP ;  /* 0x0000000000007918 */ /* 0x000fd00000000000 */
[----:B------:R-:W4:Y:S02]  /*1570*/  USETMAXREG.TRY_ALLOC.CTAPOOL UP0, 0xe8 ;  /* 0x000000e8000079c8 */ /* 0x000f240008000600 */
[----:B----4-:R-:W-:-:S13]  /*1580*/  PLOP3.LUT P0, PT, PT, PT, UP0, 0x80, 0x0 ;  /* 0x000000000000781c */ /* 0x010fda0003f0f008 */
[----:B------:R-:W-:Y:S05]  /*1590*/  @!P0 BRA `(.L_x_18) ;  /* 0xfffffffc00f08947 */ /* 0x000fea000383ffff */
[----:B------:R-:W-:-:S13]  /*15a0*/  LOP3.LUT P0, RZ, R0, 0xff, RZ, 0xc0, !PT ;  /* 0x000000ff00ff7812 */ /* 0x000fda000780c0ff */
[----:B------:R-:W-:Y:S05]  /*15b0*/  @!P0 EXIT ;  /* 0x000000000000894d */ /* 0x000fea0003800000 */
[----:B------:R-:W4:Y:S01]  /*15c0*/  S2UR UR6, SR_CgaCtaId ;  /* 0x00000000000679c3 */ /* 0x000f220000008800 */
[CC--:B------:R-:W-:Y:S01]  /*15d0*/  LEA.HI R0, R13.reuse, R2.reuse, RZ, 0x2 ;  /* 0x000000020d007211 */ /* 0x0c0fe200078f10ff */
[----:B------:R-:W-:Y:S01]  /*15e0*/  UIADD3 UR7, UR18, -0x1, URZ ;  /* 0xffffffff12077890 */ /* 0x000fe2000fffe03f */
[----:B------:R-:W-:Y:S01]  /*15f0*/  LEA.HI R13, R13, R2, RZ, 0x5 ;  /* 0x000000020d0d7211 */ /* 0x000fe200078f28ff */
[----:B------:R-:W-:Y:S01]  /*1600*/  UMOV UR22, 0x400 ;  /* 0x0000040000167882 */ /* 0x000fe20000000000 */
[--C-:B---3--:R-:W-:Y:S01]  /*1610*/  SHF.R.S32.HI R4, RZ, 0x2, R0.reuse ;  /* 0x00000002ff047819 */ /* 0x108fe20000011400 */
[----:B------:R-:W-:Y:S01]  /*1620*/  UISETP.LT.AND UP0, UPT, UR14, 0x1, UPT ;  /* 0x000000010e00788c */ /* 0x000fe2000bf01270 */
[----:B------:R-:W-:Y:S01]  /*1630*/  SHF.R.S32.HI R3, RZ, 0x1f, R0 ;  /* 0x0000001fff037819 */ /* 0x000fe20000011400 */
[----:B------:R-:W-:Y:S01]  /*1640*/  ULOP3.LUT UR30, UR15, 0x1, URZ, 0xfc, !UPT ;  /* 0x000000010f1e7892 */ /* 0x000fe2000f8efc3f */
[----:B------:R-:W-:Y:S01]  /*1650*/  SHF.R.S32.HI R13, RZ, 0x5, R13 ;  /* 0x00000005ff0d7819 */ /* 0x000fe2000001140d */
[----:B------:R-:W-:Y:S01]  /*1660*/  USEL UR19, UR14, 0x1, UP0 ;  /* 0x000000010e137887 */ /* 0x000fe20008000000 */
[----:B------:R-:W-:Y:S01]  /*1670*/  LEA.HI R3, R3, R4, RZ, 0x3 ;  /* 0x0000000403037211 */ /* 0x000fe200078f18ff */
[----:B------:R-:W-:-:S02]  /*1680*/  UISETP.NE.AND UP0, UPT, UR7, URZ, UPT ;  /* 0x0000003f0700728c */ /* 0x000fc4000bf05270 */
[----:B------:R-:W-:Y:S01]  /*1690*/  USHF.L.U32 UR29, UR14, 0x1, URZ ;  /* 0x000000010e1d7899 */ /* 0x000fe2000800063f */
[----:B------:R-:W-:Y:S01]  /*16a0*/  LOP3.LUT R3, R3, 0xfffffff8, RZ, 0xc0, !PT ;  /* 0xfffffff803037812 */ /* 0x000fe200078ec0ff */
[----:B------:R-:W-:Y:S02]  /*16b0*/  UIADD3 UR19, -UR19, UR14, URZ ;  /* 0x0000000e13137290 */ /* 0x000fe4000fffe13f */
[----:B------:R-:W-:Y:S02]  /*16c0*/  USEL UR27, URZ, 0x1, UP0 ;  /* 0x000000013f1b7887 */ /* 0x000fe40008000000 */
[----:B------:R-:W-:Y:S01]  /*16d0*/  IMAD.IADD R4, R4, 0x1, -R3 ;  /* 0x0000000104047824 */ /* 0x000fe200078e0a03 */
[----:B------:R-:W-:Y:S01]  /*16e0*/  LOP3.LUT R3, R0, 0xfffffffc, RZ, 0xc0, !PT ;  /* 0xfffffffc00037812 */ /* 0x000fe200078ec0ff */
[----:B----4-:R-:W-:-:S03]  /*16f0*/  ULEA UR22, UR6, UR22, 0x18 ;  /* 0x0000001606167291 */ /* 0x010fc6000f8ec03f */
[--C-:B------:R-:W-:Y:S01]  /*1700*/  SHF.R.S32.HI R5, RZ, 0x1f, R4.reuse ;  /* 0x0000001fff057819 */ /* 0x100fe20000011404 */
[----:B------:R-:W-:Y:S01]  /*1710*/  USHF.L.U32 UR6, UR7, 0x3, URZ ;  /* 0x0000000307067899 */ /* 0x000fe2000800063f */
[C-C-:B------:R-:W-:Y:S01]  /*1720*/  IMAD R0, R13.reuse, -0x10, -R4.reuse ;  /* 0xfffffff00d007824 */ /* 0x140fe200078e0a04 */
[----:B------:R-:W-:Y:S01]  /*1730*/  UIADD3 UR28, UR22, 0x60, URZ ;  /* 0x00000060161c7890 */ /* 0x000fe2000fffe03f */
[----:B--2---:R-:W-:Y:S01]  /*1740*/  IMAD.IADD R6, R2, 0x1, -R3 ;  /* 0x0000000102067824 */ /* 0x004fe200078e0a03 */
[----:B------:R-:W-:Y:S01]  /*1750*/  ULOP3.LUT UR6, UR6, 0x8, URZ, 0xc0, !UPT ;  /* 0x0000000806067892 */ /* 0x000fe2000f8ec03f */
[----:B------:R-:W-:Y:S01]  /*1760*/  IMAD.WIDE R2, R13, 0x10, R4 ;  /* 0x000000100d027825 */ /* 0x000fe200078e0204 */
[----:B------:R-:W-:Y:S02]  /*1770*/  ULEA UR18, UR18, UR28, 0x3 ;  /* 0x0000001c12127291 */ /* 0x000fe4000f8e183f */
[----:B------:R-:W-:Y:S01]  /*1780*/  ULOP3.LUT UR26, UR6, 0x8, URZ, 0x3c, !UPT ;  /* 0x00000008061a7892 */ /* 0x000fe2000f8e3c3f */
[----:B------:R2:W-:Y:S01]  /*1790*/  STL [R1+0x8c], R6 ;  /* 0x00008c0601007387 */ /* 0x0005e20000100800 */
[----:B------:R-:W-:-:S03]  /*17a0*/  ULOP3.LUT UR12, UR6, 0x18, URZ, 0x3c, !UPT ;  /* 0x00000018060c7892 */ /* 0x000fc6000f8e3c3f */
[----:B------:R-:W-:Y:S02]  /*17b0*/  ULDC UR6, c[0x0][0x284] ;  /* 0x0000a10000067ab9 */ /* 0x000fe40000000800 */
[----:B------:R-:W-:-:S05]  /*17c0*/  VIADD R0, R0, UR6 ;  /* 0x0000000600007c36 */ /* 0x000fca0008000000 */
[----:B------:R2:W-:Y:S04]  /*17d0*/  STL [R1+0x98], R0 ;  /* 0x0000980001007387 */ /* 0x0005e80000100800 */
[----:B------:R2:W-:Y:S02]  /*17e0*/  STL.64 [R1+0x90], R2 ;  /* 0x0000900201007387 */ /* 0x0005e40000100a00 */
.L_x_301:
[----:B--2---:R-:W-:Y:S01]  /*17f0*/  IMAD.U32 R0, RZ, RZ, UR27 ;  /* 0x0000001bff007e24 */ /* 0x004fe2000f8e00ff */
[----:B0-----:R-:W2:Y:S01]  /*1800*/  LDC R2, c[0x0][0x28c] ;  /* 0x0000a300ff027b82 */ /* 0x001ea20000000800 */
[----:B------:R-:W-:Y:S01]  /*1810*/  UMOV UR6, URZ ;  /* 0x0000003f00067c82 */ /* 0x000fe20008000000 */
[----:B------:R-:W-:Y:S02]  /*1820*/  UMOV UR23, UR5 ;  /* 0x0000000500177c82 */ /* 0x000fe40008000000 */
[----:B------:R-:W-:-:S04]  /*1830*/  SHF.L.U32 R0, R0, 0x1f, RZ ;  /* 0x0000001f00007819 */ /* 0x000fc800000006ff */
[----:B------:R-:W3:Y:S01]  /*1840*/  SYNCS.PHASECHK.TRANS64.TRYWAIT P0, [UR18+-0x8], R0 ;  /* 0xfffff800ff0075a7 */ /* 0x000ee20008000152 */
[----:B--2---:R-:W-:Y:S01]  /*1850*/  ISETP.GE.AND P1, PT, R2, 0x1, PT ;  /* 0x000000010200780c */ /* 0x004fe20003f26270 */
[----:B---34-:R-:W-:-:S12]  /*1860*/  @!P0 BRA `(.L_x_19) ;  /* 0x000000e800e88947 */ /* 0x018fd80003800000 */
.L_x_324:
[----:B------:R3:W-:Y:S01]  /*1870*/  STL [R1+0x6c], RZ ;  /* 0x00006cff01007387 */ /* 0x0007e20000100800 */
[----:B------:R-:W-:Y:S01]  /*1880*/  UMOV UR24, UR4 ;  /* 0x0000000400187c82 */ /* 0x000fe20008000000 */
[----:B------:R-:W-:Y:S01]  /*1890*/  UMOV UR7, URZ ;  /* 0x0000003f00077c82 */ /* 0x000fe20008000000 */
[----:B------:R-:W-:Y:S01]  /*18a0*/  UMOV UR8, URZ ;  /* 0x0000003f00087c82 */ /* 0x000fe20008000000 */
[----:B------:R3:W-:Y:S01]  /*18b0*/  STL [R1+0x68], RZ ;  /* 0x000068ff01007387 */ /* 0x0007e20000100800 */
[----:B--2---:R-:W-:Y:S01]  /*18c0*/  IMAD.MOV.U32 R0, RZ, RZ, RZ ;  /* 0x000000ffff007224 */ /* 0x004fe200078e00ff */
[----:B------:R-:W-:Y:S02]  /*18d0*/  CS2R R2, SRZ ;  /* 0x0000000000027805 */ /* 0x000fe4000001ff00 */
[----:B------:R-:W-:Y:S01]  /*18e0*/  CS2R R4, SRZ ;  /* 0x0000000000047805 */ /* 0x000fe2000001ff00 */
[----:B------:R3:W-:Y:S01]  /*18f0*/  STL [R1+0x64], RZ ;  /* 0x000064ff01007387 */ /* 0x0007e20000100800 */
[----:B------:R-:W-:-:S02]  /*1900*/  CS2R R6, SRZ ;  /* 0x0000000000067805 */ /* 0x000fc4000001ff00 */
[----:B------:R-:W-:Y:S02]  /*1910*/  CS2R R8, SRZ ;  /* 0x0000000000087805 */ /* 0x000fe4000001ff00 */
[----:B0-----:R-:W-:Y:S01]  /*1920*/  CS2R R10, SRZ ;  /* 0x00000000000a7805 */ /* 0x001fe2000001ff00 */
[----:B------:R3:W-:Y:S01]  /*1930*/  STL [R1+0x60], RZ ;  /* 0x000060ff01007387 */ /* 0x0007e20000100800 */
[----:B-1----:R-:W-:Y:S02]  /*1940*/  CS2R R12, SRZ ;  /* 0x00000000000c7805 */ /* 0x002fe4000001ff00 */
[----:B------:R-:W-:Y:S02]  /*1950*/  CS2R R14, SRZ ;  /* 0x00000000000e7805 */ /* 0x000fe4000001ff00 */
[----:B------:R-:W-:Y:S01]  /*1960*/  CS2R R16, SRZ ;  /* 0x0000000000107805 */ /* 0x000fe2000001ff00 */
[----:B------:R3:W-:Y:S01]  /*1970*/  STL [R1+0x5c], RZ ;  /* 0x00005cff01007387 */ /* 0x0007e20000100800 */
[----:B------:R-:W-:-:S02]  /*1980*/  CS2R R18, SRZ ;  /* 0x0000000000127805 */ /* 0x000fc4000001ff00 */
[----:B------:R-:W-:Y:S02]  /*1990*/  CS2R R20, SRZ ;  /* 0x0000000000147805 */ /* 0x000fe4000001ff00 */
[----:B------:R-:W-:Y:S01]  /*19a0*/  CS2R R22, SRZ ;  /* 0x0000000000167805 */ /* 0x000fe2000001ff00 */
[----:B------:R3:W-:Y:S01]  /*19b0*/  STL [R1+0x58], RZ ;  /* 0x000058ff01007387 */ /* 0x0007e20000100800 */
[----:B------:R-:W-:Y:S02]  /*19c0*/  CS2R R152, SRZ ;  /* 0x0000000000987805 */ /* 0x000fe4000001ff00 */
        /* <DEDUP_REMOVED lines=48> */
[----:B------:R-:W-:Y:S01]  /*1cd0*/  CS2R R226, SRZ ;  /* 0x0000000000e27805 */ /* 0x000fe2000001ff00 */
[----:B------:R-:W-:Y:S01]  /*1ce0*/  IMAD.MOV.U32 R228, RZ, RZ, RZ ;  /* 0x000000ffffe47224 */ /* 0x000fe200078e00ff */
[----:B------:R3:W-:Y:S01]  /*1cf0*/  STL [R1+0x24], RZ ;  /* 0x000024ff01007387 */ /* 0x0007e20000100800 */
[----:B------:R-:W-:Y:S02]  /*1d00*/  CS2R R24, SRZ ;  /* 0x0000000000187805 */ /* 0x000fe4000001ff00 */
[----:B------:R-:W-:-:S02]  /*1d10*/  CS2R R26, SRZ ;  /* 0x00000000001a7805 */ /* 0x000fc4000001ff00 */
[----:B------:R-:W-:Y:S01]  /*1d20*/  CS2R R28, SRZ ;  /* 0x00000000001c7805 */ /* 0x000fe2000001ff00 */
[----:B------:R3:W-:Y:S01]  /*1d30*/  STL [R1+0x20], RZ ;  /* 0x000020ff01007387 */ /* 0x0007e20000100800 */
[----:B------:R-:W-:Y:S02]  /*1d40*/  CS2R R30, SRZ ;  /* 0x00000000001e7805 */ /* 0x000fe4000001ff00 */
[----:B------:R-:W-:Y:S02]  /*1d50*/  CS2R R32, SRZ ;  /* 0x0000000000207805 */ /* 0x000fe4000001ff00 */
[----:B------:R-:W-:Y:S01]  /*1d60*/  CS2R R34, SRZ ;  /* 0x0000000000227805 */ /* 0x000fe2000001ff00 */
        /* <DEDUP_REMOVED lines=28> */
[----:B------:R3:W-:Y:S01]  /*1f30*/  STL [R1], RZ ;  /* 0x000000ff01007387 */ /* 0x0007e20000100800 */
[----:B------:R-:W-:Y:S02]  /*1f40*/  CS2R R78, SRZ ;  /* 0x00000000004e7805 */ /* 0x000fe4000001ff00 */
[----:B------:R-:W-:Y:S02]  /*1f50*/  CS2R R80, SRZ ;  /* 0x0000000000507805 */ /* 0x000fe4000001ff00 */
[----:B------:R-:W-:Y:S02]  /*1f60*/  CS2R R82, SRZ ;  /* 0x0000000000527805 */ /* 0x000fe4000001ff00 */
[----:B------:R-:W-:Y:S02]  /*1f70*/  CS2R R84, SRZ ;  /* 0x0000000000547805 */ /* 0x000fe4000001ff00 */
[----:B------:R-:W-:-:S02]  /*1f80*/  CS2R R86, SRZ ;  /* 0x0000000000567805 */ /* 0x000fc4000001ff00 */
[----:B------:R-:W-:Y:S02]  /*1f90*/  CS2R R88, SRZ ;  /* 0x0000000000587805 */ /* 0x000fe4000001ff00 */
        /* <DEDUP_REMOVED lines=30> */
[----:B------:R-:W-:Y:S01]  /*2180*/  CS2R R150, SRZ ;  /* 0x0000000000967805 */ /* 0x000fe2000001ff00 */
[----:B---3--:R-:W-:Y:S06]  /*2190*/  @!P1 BRA `(.L_x_20) ;  /* 0x0000001000a09947 */ /* 0x008fec0003800000 */
[----:B------:R-:W-:-:S06]  /*21a0*/  UISETP.NE.AND UP0, UPT, UR30, 0x3, UPT ;  /* 0x000000031e00788c */ /* 0x000fcc000bf05270 */
[----:B------:R-:W-:-:S13]  /*21b0*/  PLOP3.LUT P1, PT, PT, PT, UP0, 0x80, 0x0 ;  /* 0x000000000000781c */ /* 0x000fda0003f2f008 */
[----:B------:R-:W-:Y:S05]  /*21c0*/  @!P1 BRA `(.L_x_21) ;  /* 0x0000000000049947 */ /* 0x000fea0003800000 */
[----:B------:R-:W-:Y:S01]  /*21d0*/  BPT.TRAP 0x1 ;  /* 0x000000040000795c */ /* 0x000fe20000300000 */
.L_x_21:
[----:B------:R-:W-:Y:S01]  /*21e0*/  ULEA UR6, UR5, UR22, 0x3 ;  /* 0x0000001605067291 */ /* 0x000fe2000f8e183f */
[----:B------:R-:W-:-:S05]  /*21f0*/  IMAD.U32 R0, RZ, RZ, UR4 ;  /* 0x00000004ff007e24 */ /* 0x000fca000f8e00ff */
[----:B------:R-:W-:-:S04]  /*2200*/  SHF.L.U32 R0, R0, 0x1f, RZ ;  /* 0x0000001f00007819 */ /* 0x000fc800000006ff */
[----:B------:R0:W1:Y:S01]  /*2210*/  SYNCS.PHASECHK.TRANS64.TRYWAIT P0, [UR6], R0 ;  /* 0x00000000ff0075a7 */ /* 0x0000620008000146 */
[----:B------:R-:W-:Y:S05]  /*2220*/  @!P1 BRA `(.L_x_22) ;  /* 0x0000000000049947 */ /* 0x000fea0003800000 */
[----:B------:R-:W-:Y:S01]  /*2230*/  BPT.TRAP 0x1 ;  /* 0x000000040000795c */ /* 0x000fe20000300000 */
.L_x_22:
[----:B-1----:R-:W-:Y:S05]  /*2240*/  @P0 BRA `(.L_x_23) ;  /* 0x0000000000080947 */ /* 0x002fea0003800000 */
[----:B------:R-:W1:Y:S02]  /*2250*/  SYNCS.PHASECHK.TRANS64.TRYWAIT P0, [UR6], R0 ;  /* 0x00000000ff0075a7 */ /* 0x000e640008000146 */
[----:B-1----:R-:W-:Y:S05]  /*2260*/  @!P0 BRA `(.L_x_24) ;  /* 0x000000e000808947 */ /* 0x002fea0003800000 */
.L_x_23:
[----:B------:R-:W-:Y:S01]  /*2270*/  UIADD3 UR6, UR22, 0x180, URZ ;  /* 0x0000018016067890 */ /* 0x000fe2000fffe03f */
[----:B------:R-:W-:Y:S01]  /*2280*/  WARPGROUP.ARRIVE ;  /* 0x00000000000079c5 */ /* 0x000fe20000000000 */
[----:B------:R-:W-:Y:S01]  /*2290*/  UIADD3 UR7, UR22, 0xa180, URZ ;  /* 0x0000a18016077890 */ /* 0x000fe2000fffe03f */
[----:B------:R2:W-:Y:S01]  /*22a0*/  STL [R1+0x6c], RZ ;  /* 0x00006cff01007387 */ /* 0x0005e20000100800 */
[----:B------:R-:W-:Y:S01]  /*22b0*/  USHF.R.U32.HI UR6, URZ, 0x4, UR6 ;  /* 0x000000043f067899 */ /* 0x000fe20008011606 */
[----:B01----:R-:W-:Y:S01]  /*22c0*/  IMAD.MOV.U32 R0, RZ, RZ, RZ ;  /* 0x000000ffff007224 */ /* 0x003fe200078e00ff */
[----:B------:R-:W-:Y:S01]  /*22d0*/  USHF.R.U32.HI UR7, URZ, 0x4, UR7 ;  /* 0x000000043f077899 */ /* 0x000fe20008011607 */
[----:B------:R2:W-:Y:S01]  /*22e0*/  STL [R1+0x68], RZ ;  /* 0x000068ff01007387 */ /* 0x0005e20000100800 */
[----:B------:R-:W-:Y:S01]  /*22f0*/  ULOP3.LUT UR6, UR6, 0x3fff, URZ, 0xc0, !UPT ;  /* 0x00003fff06067892 */ /* 0x000fe2000f8ec03f */
[----:B------:R-:W-:Y:S01]  /*2300*/  CS2R R2, SRZ ;  /* 0x0000000000027805 */ /* 0x000fe2000001ff00 */
[----:B------:R-:W-:Y:S01]  /*2310*/  ULOP3.LUT UR7, UR7, 0x3fff, URZ, 0xc0, !UPT ;  /* 0x00003fff07077892 */ /* 0x000fe2000f8ec03f */
[----:B------:R2:W-:Y:S01]  /*2320*/  STL [R1+0x64], RZ ;  /* 0x000064ff01007387 */ /* 0x0005e20000100800 */
[----:B------:R-:W-:Y:S01]  /*2330*/  ULOP3.LUT UR6, UR6, 0x10000, URZ, 0xfc, !UPT ;  /* 0x0001000006067892 */ /* 0x000fe2000f8efc3f */
[----:B------:R-:W-:Y:S01]  /*2340*/  CS2R R4, SRZ ;  /* 0x0000000000047805 */ /* 0x000fe2000001ff00 */
[----:B------:R-:W-:Y:S01]  /*2350*/  ULOP3.LUT UR7, UR7, 0x10000, URZ, 0xfc, !UPT ;  /* 0x0001000007077892 */ /* 0x000fe2000f8efc3f */
[----:B------:R2:W-:Y:S01]  /*2360*/  STL [R1+0x60], RZ ;  /* 0x000060ff01007387 */ /* 0x0005e20000100800 */
[----:B------:R-:W-:Y:S01]  /*2370*/  ULEA UR6, UR5, UR6, 0x9 ;  /* 0x0000000605067291 */ /* 0x000fe2000f8e483f */
[----:B------:R-:W-:Y:S01]  /*2380*/  CS2R R6, SRZ ;  /* 0x0000000000067805 */ /* 0x000fe2000001ff00 */
[----:B------:R-:W-:Y:S01]  /*2390*/  ULEA UR7, UR5, UR7, 0xb ;  /* 0x0000000705077291 */ /* 0x000fe2000f8e583f */
[----:B------:R2:W-:Y:S01]  /*23a0*/  STL [R1+0x5c], RZ ;  /* 0x00005cff01007387 */ /* 0x0005e20000100800 */
[----:B------:R-:W-:Y:S01]  /*23b0*/  UMOV UR9, 0x40000040 ;  /* 0x4000004000097882 */ /* 0x000fe20000000000 */
[----:B------:R-:W-:Y:S01]  /*23c0*/  UMOV UR11, 0x40000040 ;  /* 0x40000040000b7882 */ /* 0x000fe20000000000 */
[----:B------:R-:W-:Y:S01]  /*23d0*/  CS2R R8, SRZ ;  /* 0x0000000000087805 */ /* 0x000fe2000001ff00 */
[----:B------:R-:W-:Y:S01]  /*23e0*/  UMOV UR8, UR6 ;  /* 0x0000000600087c82 */ /* 0x000fe20008000000 */
[----:B------:R2:W-:Y:S01]  /*23f0*/  STL [R1+0x58], RZ ;  /* 0x000058ff01007387 */ /* 0x0005e20000100800 */
[----:B------:R-:W-:Y:S01]  /*2400*/  UMOV UR10, UR7 ;  /* 0x00000007000a7c82 */ /* 0x000fe20008000000 */
[----:B------:R-:W-:Y:S01]  /*2410*/  CS2R R10, SRZ ;  /* 0x00000000000a7805 */ /* 0x000fe2000001ff00 */
[----:B------:R-:W-:Y:S01]  /*2420*/  QGMMA.64x256x32.F32.E4M3.E4M3 R24, gdesc[UR8], RZ, !UPT ;  /* 0x03e00000081879f3 */ /* 0x000fe2000c7008ff */
[----:B------:R-:W-:Y:S01]  /*2430*/  UIADD3 UR8, UR6, 0x2, URZ ;  /* 0x0000000206087890 */ /* 0x000fe2000fffe03f */
[----:B------:R2:W-:Y:S01]  /*2440*/  STL [R1+0x54], RZ ;  /* 0x000054ff01007387 */ /* 0x0005e20000100800 */
[----:B------:R-:W-:Y:S01]  /*2450*/  UIADD3 UR10, UR7, 0x2, URZ ;  /* 0x00000002070a7890 */ /* 0x000fe2000fffe03f */
[----:B------:R-:W-:Y:S01]  /*2460*/  CS2R R12, SRZ ;  /* 0x00000000000c7805 */ /* 0x000fe2000001ff00 */
[----:B------:R-:W-:Y:S01]  /*2470*/  UMOV UR9, 0x40000040 ;  /* 0x4000004000097882 */ /* 0x000fe20000000000 */
[----:B------:R-:W-:Y:S01]  /*2480*/  UMOV UR11, 0x40000040 ;  /* 0x40000040000b7882 */ /* 0x000fe20000000000 */
        /* <DEDUP_REMOVED lines=57> */
[----:B------:R-:W-:Y:S01]  /*2820*/  CS2R R226, SRZ ;  /* 0x0000000000e27805 */ /* 0x000fe2000001ff00 */
[----:B------:R-:W-:-:S02]  /*2830*/  IMAD.MOV.U32 R228, RZ, RZ, RZ ;  /* 0x000000ffffe47224 */ /* 0x000fc400078e00ff */
[----:B------:R2:W-:Y:S04]  /*2840*/  STL [R1+0x14], RZ ;  /* 0x000014ff01007387 */ /* 0x0005e80000100800 */
[----:B------:R2:W-:Y:S04]  /*2850*/  STL [R1+0x10], RZ ;  /* 0x000010ff01007387 */ /* 0x0005e80000100800 */
[----:B------:R2:W-:Y:S04]  /*2860*/  STL [R1+0xc], RZ ;  /* 0x00000cff01007387 */ /* 0x0005e80000100800 */
[----:B------:R2:W-:Y:S04]  /*2870*/  STL [R1+0x8], RZ ;  /* 0x000008ff01007387 */ /* 0x0005e80000100800 */
[----:B------:R2:W-:Y:S04]  /*2880*/  STL [R1+0x4], RZ ;  /* 0x000004ff01007387 */ /* 0x0005e80000100800 */
[----:B------:R2:W-:Y:S01]  /*2890*/  STL [R1], RZ ;  /* 0x000000ff01007387 */ /* 0x0005e20000100800 */
[----:B------:R-:W-:Y:S01]  /*28a0*/  QGMMA.64x256x32.F32.E4M3.E4M3 R24, gdesc[UR8], R24 ;  /* 0x03e00000081879f3 */ /* 0x000fe20008700818 */
[----:B------:R-:W-:-:S02]  /*28b0*/  UIADD3 UR8, UR6, 0x4, URZ ;  /* 0x0000000406087890 */ /* 0x000fc4000fffe03f */
[----:B------:R-:W-:Y:S01]  /*28c0*/  UIADD3 UR10, UR7, 0x4, URZ ;  /* 0x00000004070a7890 */ /* 0x000fe2000fffe03f */
[----:B------:R-:W-:Y:S01]  /*28d0*/  UMOV UR9, 0x40000040 ;  /* 0x4000004000097882 */ /* 0x000fe20000000000 */
[----:B------:R-:W-:-:S15]  /*28e0*/  UMOV UR11, 0x40000040 ;  /* 0x40000040000b7882 */ /* 0x000fde0000000000 */
[----:B------:R-:W-:-:S08]  /*28f0*/  NOP ;  /* 0x0000000000007918 */ /* 0x000fd00000000000 */
[----:B------:R-:W-:Y:S01]  /*2900*/  QGMMA.64x256x32.F32.E4M3.E4M3 R24, gdesc[UR8], R24 ;  /* 0x03e00000081879f3 */ /* 0x000fe20008700818 */
[----:B------:R-:W-:Y:S02]  /*2910*/  UIADD3 UR10, UR7, 0x6, URZ ;  /* 0x00000006070a7890 */ /* 0x000fe4000fffe03f */
[----:B------:R-:W-:Y:S01]  /*2920*/  UIADD3 UR8, UR6, 0x6, URZ ;  /* 0x0000000606087890 */ /* 0x000fe2000fffe03f */
[----:B------:R-:W-:Y:S01]  /*2930*/  ULDC UR7, c[0x0][0x50c] ;  /* 0x0001430000077ab9 */ /* 0x000fe20000000800 */
[----:B------:R-:W-:Y:S01]  /*2940*/  UMOV UR9, 0x40000040 ;  /* 0x4000004000097882 */ /* 0x000fe20000000000 */
[----:B------:R-:W-:Y:S01]  /*2950*/  UISETP.NE.AND UP0, UPT, UR7, 0x4, UPT ;  /* 0x000000040700788c */ /* 0x000fe2000bf05270 */
[----:B------:R-:W-:Y:S01]  /*2960*/  UMOV UR11, 0x40000040 ;  /* 0x40000040000b7882 */ /* 0x000fe20000000000 */
[----:B------:R-:W-:Y:S02]  /*2970*/  UMOV UR6, 0x4 ;  /* 0x0000000400067882 */ /* 0x000fe40000000000 */
[----:B------:R-:W-:-:S06]  /*2980*/  USEL UR7, URZ, 0x1, UP0 ;  /* 0x000000013f077887 */ /* 0x000fcc0008000000 */
[----:B------:R-:W-:-:S12]  /*2990*/  ISETP.NE.AND P0, PT, RZ, UR7, PT ;  /* 0x00000007ff007c0c */ /* 0x000fd8000bf05270 */
[----:B------:R-:W-:Y:S01]  /*29a0*/  QGMMA.64x256x32.F32.E4M3.E4M3 R24, gdesc[UR8], R24, gsb0 ;  /* 0x03e00000081879f3 */ /* 0x000fe20008000818 */
[----:B--2---:R-:W-:Y:S05]  /*29b0*/  @!P0 BRA `(.L_x_25) ;  /* 0x0000000800808947 */ /* 0x004fea0003800000 */
[----:B------:R-:W-:Y:S02]  /*29c0*/  WARPGROUP.DEPBAR.LE gsb0, 0x0 ;  /* 0x00008000000079c5 */ /* 0x000fe40000010000 */
[----:B------:R-:W-:-:S01]  /*29d0*/  FADD R227, RZ, R25 ;  /* 0x00000019ffe37221 */ /* 0x000fc20000000000 */
[----:B------:R-:W-:Y:S01]  /*29e0*/  FADD R228, RZ, R24 ;  /* 0x00000018ffe47221 */ /* 0x000fe20000000000 */
[----:B------:R-:W-:-:S01]  /*29f0*/  FADD R226, RZ, R26 ;  /* 0x0000001affe27221 */ /* 0x000fc20000000000 */
[----:B------:R-:W-:Y:S01]  /*2a00*/  FADD R225, RZ, R27 ;  /* 0x0000001bffe17221 */ /* 0x000fe20000000000 */
[----:B------:R-:W-:-:S01]  /*2a10*/  FADD R224, RZ, R28 ;  /* 0x0000001cffe07221 */ /* 0x000fc20000000000 */
[----:B------:R0:W-:Y:S01]  /*2a20*/  STL [R1+0xa0], R227 ;  /* 0x0000a0e301007387 */ /* 0x0001e20000100800 */
[----:B------:R-:W-:-:S01]  /*2a30*/  FADD R223, RZ, R29 ;  /* 0x0000001dffdf7221 */ /* 0x000fc20000000000 */
[----:B------:R-:W-:Y:S01]  /*2a40*/  FADD R222, RZ, R30 ;  /* 0x0000001effde7221 */ /* 0x000fe20000000000 */
[----:B------:R-:W-:-:S01]  /*2a50*/  FADD R221, RZ, R31 ;  /* 0x0000001fffdd7221 */ /* 0x000fc20000000000 */
[----:B------:R-:W-:Y:S01]  /*2a60*/  FADD R220, RZ, R32 ;  /* 0x00000020ffdc7221 */ /* 0x000fe20000000000 */
[----:B------:R-:W-:-:S01]  /*2a70*/  FADD R219, RZ, R33 ;  /* 0x00000021ffdb7221 */ /* 0x000fc20000000000 */
[----:B------:R-:W-:Y:S01]  /*2a80*/  FADD R218, RZ, R34 ;  /* 0x00000022ffda7221 */ /* 0x000fe20000000000 */
[----:B------:R-:W-:-:S01]  /*2a90*/  FADD R217, RZ, R35 ;  /* 0x00000023ffd97221 */ /* 0x000fc20000000000 */
[----:B------:R-:W-:Y:S01]  /*2aa0*/  FADD R216, RZ, R36 ;  /* 0x00000024ffd87221 */ /* 0x000fe20000000000 */
[----:B------:R-:W-:-:S01]  /*2ab0*/  FADD R215, RZ, R37 ;  /* 0x00000025ffd77221 */ /* 0x000fc20000000000 */
[----:B0-----:R-:W-:Y:S01]  /*2ac0*/  FADD R227, RZ, R124 ;  /* 0x0000007cffe37221 */ /* 0x001fe20000000000 */
[----:B------:R-:W-:-:S01]  /*2ad0*/  FADD R214, RZ, R38 ;  /* 0x00000026ffd67221 */ /* 0x000fc20000000000 */
[----:B------:R-:W-:Y:S01]  /*2ae0*/  FADD R213, RZ, R39 ;  /* 0x00000027ffd57221 */ /* 0x000fe20000000000 */
[----:B------:R-:W-:-:S01]  /*2af0*/  FADD R212, RZ, R40 ;  /* 0x00000028ffd47221 */ /* 0x000fc20000000000 */
[----:B------:R-:W-:Y:S01]  /*2b00*/  FADD R211, RZ, R41 ;  /* 0x00000029ffd37221 */ /* 0x000fe20000000000 */
[----:B------:R0:W-:Y:S01]  /*2b10*/  STL [R1], R227 ;  /* 0x000000e301007387 */ /* 0x0001e20000100800 */
        /* <DEDUP_REMOVED lines=94> */
[----:B0-----:R-:W-:-:S05]  /*3100*/  FADD R227, RZ, R131 ;  /* 0x00000083ffe37221 */ /* 0x001fca0000000000 */
[----:B------:R0:W-:Y:S02]  /*3110*/  STL [R1+0x1c], R227 ;  /* 0x00001ce301007387 */ /* 0x0001e40000100800 */
        /* <DEDUP_REMOVED lines=39> */
[----:B------:R0:W-:Y:S04]  /*3390*/  STL [R1+0x6c], R227 ;  /* 0x00006ce301007387 */ /* 0x0001e80000100800 */
[----:B0-----:R0:W5:Y:S01]  /*33a0*/  LDL.LU R227, [R1+0xa0] ;  /* 0x0000a00001e37983 */ /* 0x0011620000300800 */
[----:B------:R-:W-:-:S05]  /*33b0*/  UMOV UR6, URZ ;  /* 0x0000003f00067c82 */ /* 0x000fca0008000000 */
.L_x_25:
[----:B------:R-:W-:Y:S01]  /*33c0*/  UIADD3 UR23, UR5, 0x1, URZ ;  /* 0x0000000105177890 */ /* 0x000fe2000fffe03f */
[----:B------:R-:W-:-:S03]  /*33d0*/  UMOV UR8, 0x1 ;  /* 0x0000000100087882 */ /* 0x000fc60000000000 */
[----:B------:R-:W-:-:S04]  /*33e0*/  UISETP.NE.AND UP0, UPT, UR23, 0x5, UPT ;  /* 0x000000051700788c */ /* 0x000fc8000bf05270 */
[----:B------:R-:W-:Y:S02]  /*33f0*/  USEL UR24, URZ, 0x1, UP0 ;  /* 0x000000013f187887 */ /* 0x000fe40008000000 */
[----:B------:R-:W-:Y:S02]  /*3400*/  USEL UR23, UR23, URZ, UP0 ;  /* 0x0000003f17177287 */ /* 0x000fe40008000000 */
[----:B------:R-:W-:-:S12]  /*3410*/  ULOP3.LUT UR24, UR4, UR24, URZ, 0x3c, !UPT ;  /* 0x0000001804187292 */ /* 0x000fd8000f8e3c3f */
.L_x_20:
[----:B------:R-:W-:-:S06]  /*3420*/  UISETP.GE.AND UP0, UPT, UR19, 0x1, UPT ;  /* 0x000000011300788c */ /* 0x000fcc000bf06270 */
[----:B------:R-:W-:-:S13]  /*3430*/  PLOP3.LUT P0, PT, PT, PT, UP0, 0x80, 0x0 ;  /* 0x000000000000781c */ /* 0x000fda0003f0f008 */
[----:B------:R-:W-:Y:S05]  /*3440*/  @!P0 BRA `(.L_x_26) ;  /* 0x0000001000dc8947 */ /* 0x000fea0003800000 */
[----:B------:R-:W-:Y:S01]  /*3450*/  UMOV UR25, UR19 ;  /* 0x0000001300197c82 */ /* 0x000fe20008000000 */
[----:B------:R-:W-:Y:S01]  /*3460*/  UMOV UR33, UR5 ;  /* 0x0000000500217c82 */ /* 0x000fe20008000000 */
[----:B------:R-:W-:-:S05]  /*3470*/  ULDC UR35, c[0x0][0x50c] ;  /* 0x0001430000237ab9 */ /* 0x000fca0000000800 */
.L_x_34:
[----:B------:R-:W-:-:S06]  /*3480*/  UISETP.NE.AND UP0, UPT, UR30, 0x3, UPT ;  /* 0x000000031e00788c */ /* 0x000fcc000bf05270 */
[----:B------:R-:W-:-:S13]  /*3490*/  PLOP3.LUT P1, PT, PT, PT, UP0, 0x80, 0x0 ;  /* 0x000000000000781c */ /* 0x000fda0003f2f008 */
[----:B-----5:R-:W-:Y:S05]  /*34a0*/  @!P1 BRA `(.L_x_27) ;  /* 0x0000000000049947 */ /* 0x020fea0003800000 */
[----:B------:R-:W-:Y:S01]  /*34b0*/  BPT.TRAP 0x1 ;  /* 0x000000040000795c */ /* 0x000fe20000300000 */
.L_x_27:
[----:B------:R-:W-:Y:S01]  /*34c0*/  ULEA UR9, UR23, UR22, 0x3 ;  /* 0x0000001617097291 */ /* 0x000fe2000f8e183f */
[----:B------:R-:W-:-:S05]  /*34d0*/  IMAD.U32 R229, RZ, RZ, UR24 ;  /* 0x00000018ffe57e24 */ /* 0x000fca000f8e00ff */
[----:B------:R-:W-:-:S04]  /*34e0*/  SHF.L.U32 R229, R229, 0x1f, RZ ;  /* 0x0000001fe5e57819 */ /* 0x000fc800000006ff */
[----:B------:R1:W2:Y:S01]  /*34f0*/  SYNCS.PHASECHK.TRANS64.TRYWAIT P0, [UR9], R229 ;  /* 0x000000e5ff0075a7 */ /* 0x0002a20008000149 */
[----:B------:R-:W-:Y:S05]  /*3500*/  @!P1 BRA `(.L_x_28) ;  /* 0x0000000000049947 */ /* 0x000fea0003800000 */
[----:B------:R-:W-:Y:S01]  /*3510*/  BPT.TRAP 0x1 ;  /* 0x000000040000795c */ /* 0x000fe20000300000 */
.L_x_28:
[----:B--2---:R-:W-:Y:S05]  /*3520*/  @P0 BRA `(.L_x_29) ;  /* 0x0000000000080947 */ /* 0x004fea0003800000 */
[----:B------:R-:W2:Y:S02]  /*3530*/  SYNCS.PHASECHK.TRANS64.TRYWAIT P0, [UR9], R229 ;  /* 0x000000e5ff0075a7 */ /* 0x000ea40008000149 */
[----:B--2---:R-:W-:Y:S05]  /*3540*/  @!P0 BRA `(.L_x_30) ;  /* 0x000000cc00e08947 */ /* 0x004fea0003800000 */
.L_x_29:
[----:B------:R-:W-:Y:S01]  /*3550*/  UIADD3 UR9, UR22, 0x180, URZ ;  /* 0x0000018016097890 */ /* 0x000fe2000fffe03f */
[----:B------:R-:W-:Y:S01]  /*3560*/  WARPGROUP.ARRIVE ;  /* 0x00000000000079c5 */ /* 0x000fe20000000000 */
[----:B------:R-:W-:Y:S02]  /*3570*/  UIADD3 UR10, UR22, 0xa180, URZ ;  /* 0x0000a180160a7890 */ /* 0x000fe4000fffe03f */
[----:B------:R-:W-:Y:S02]  /*3580*/  USHF.R.U32.HI UR9, URZ, 0x4, UR9 ;  /* 0x000000043f097899 */ /* 0x000fe40008011609 */
[----:B------:R-:W-:Y:S02]  /*3590*/  USHF.R.U32.HI UR10, URZ, 0x4, UR10 ;  /* 0x000000043f0a7899 */ /* 0x000fe4000801160a */
[----:B------:R-:W-:Y:S02]  /*35a0*/  UISETP.NE.AND UP0, UPT, UR7, URZ, UPT ;  /* 0x0000003f0700728c */ /* 0x000fe4000bf05270 */
[----:B------:R-:W-:-:S02]  /*35b0*/  ULOP3.LUT UR9, UR9, 0x3fff, URZ, 0xc0, !UPT ;  /* 0x00003fff09097892 */ /* 0x000fc4000f8ec03f */
[----:B------:R-:W-:Y:S02]  /*35c0*/  ULOP3.LUT UR10, UR10, 0x3fff, URZ, 0xc0, !UPT ;  /* 0x00003fff0a0a7892 */ /* 0x000fe4000f8ec03f */
[----:B------:R-:W-:Y:S02]  /*35d0*/  USEL UR8, UR8, URZ, !UP0 ;  /* 0x0000003f08087287 */ /* 0x000fe4000c000000 */
[----:B------:R-:W-:Y:S02]  /*35e0*/  ULOP3.LUT UR7, UR9, 0x10000, URZ, 0xfc, !UPT ;  /* 0x0001000009077892 */ /* 0x000fe4000f8efc3f */
[----:B------:R-:W-:Y:S02]  /*35f0*/  ULOP3.LUT UR10, UR10, 0x10000, URZ, 0xfc, !UPT ;  /* 0x000100000a0a7892 */ /* 0x000fe4000f8efc3f */
[----:B------:R-:W-:Y:S02]  /*3600*/  UISETP.NE.U32.AND UP0, UPT, UR8, URZ, UPT ;  /* 0x0000003f0800728c */ /* 0x000fe4000bf05070 */
[----:B------:R-:W-:-:S02]  /*3610*/  ULEA UR7, UR23, UR7, 0x9 ;  /* 0x0000000717077291 */ /* 0x000fc4000f8e483f */
[----:B------:R-:W-:Y:S01]  /*3620*/  ULEA UR34, UR23, UR10, 0xb ;  /* 0x0000000a17227291 */ /* 0x000fe2000f8e583f */
[----:B------:R-:W-:Y:S01]  /*3630*/  UMOV UR9, 0x40000040 ;  /* 0x4000004000097882 */ /* 0x000fe20000000000 */
[----:B------:R-:W-:Y:S01]  /*3640*/  UMOV UR11, 0x40000040 ;  /* 0x40000040000b7882 */ /* 0x000fe20000000000 */
[----:B------:R-:W-:Y:S02]  /*3650*/  UIADD3 UR6, UR6, 0x4, URZ ;  /* 0x0000000406067890 */ /* 0x000fe4000fffe03f */
[----:B------:R-:W-:Y:S02]  /*3660*/  UMOV UR8, UR7 ;  /* 0x0000000700087c82 */ /* 0x000fe40008000000 */
[----:B------:R-:W-:Y:S02]  /*3670*/  UMOV UR10, UR34 ;  /* 0x00000022000a7c82 */ /* 0x000fe40008000000 */
[----:B------:R-:W-:Y:S01]  /*3680*/  QGMMA.64x256x32.F32.E4M3.E4M3 R24, gdesc[UR8], R24, UP0 ;  /* 0x03e00000081879f3 */ /* 0x000fe2000bf00818 */
[----:B------:R-:W-:-:S02]  /*3690*/  UIADD3 UR8, UR7, 0x2, URZ ;  /* 0x0000000207087890 */ /* 0x000fc4000fffe03f */
[----:B------:R-:W-:Y:S01]  /*36a0*/  UIADD3 UR10, UR34, 0x2, URZ ;  /* 0x00000002220a7890 */ /* 0x000fe2000fffe03f */
[----:B------:R-:W-:Y:S01]  /*36b0*/  UMOV UR9, 0x40000040 ;  /* 0x4000004000097882 */ /* 0x000fe20000000000 */
[----:B------:R-:W-:Y:S01]  /*36c0*/  UMOV UR11, 0x40000040 ;  /* 0x40000040000b7882 */ /* 0x000fe20000000000 */
[----:B------:R-:W-:-:S15]  /*36d0*/  UISETP.NE.AND UP0, UPT, UR6, UR35, UPT ;  /* 0x000000230600728c */ /* 0x000fde000bf05270 */
[----:B------:R-:W-:-:S07]  /*36e0*/  NOP ;  /* 0x0000000000007918 */ /* 0x000fce0000000000 */
[----:B------:R-:W-:Y:S01]  /*36f0*/  QGMMA.64x256x32.F32.E4M3.E4M3 R24, gdesc[UR8], R24 ;  /* 0x03e00000081879f3 */ /* 0x000fe20008700818 */
[----:B------:R-:W-:Y:S02]  /*3700*/  UIADD3 UR8, UR7, 0x4, URZ ;  /* 0x0000000407087890 */ /* 0x000fe4000fffe03f */
[----:B------:R-:W-:Y:S01]  /*3710*/  UIADD3 UR10, UR34, 0x4, URZ ;  /* 0x00000004220a7890 */ /* 0x000fe2000fffe03f */
[----:B------:R-:W-:Y:S01]  /*3720*/  UMOV UR9, 0x40000040 ;  /* 0x4000004000097882 */ /* 0x000fe20000000000 */
[----:B------:R-:W-:-:S15]  /*3730*/  UMOV UR11, 0x40000040 ;  /* 0x40000040000b7882 */ /* 0x000fde0000000000 */
[----:B------:R-:W-:-:S08]  /*3740*/  NOP ;  /* 0x0000000000007918 */ /* 0x000fd00000000000 */
[----:B------:R-:W-:Y:S01]  /*3750*/  QGMMA.64x256x32.F32.E4M3.E4M3 R24, gdesc[UR8], R24 ;  /* 0x03e00000081879f3 */ /* 0x000fe20008700818 */
[----:B------:R-:W-:Y:S02]  /*3760*/  UIADD3 UR8, UR7, 0x6, URZ ;  /* 0x0000000607087890 */ /* 0x000fe4000fffe03f */
[----:B------:R-:W-:Y:S01]  /*3770*/  UIADD3 UR10, UR34, 0x6, URZ ;  /* 0x00000006220a7890 */ /* 0x000fe2000fffe03f */
[----:B------:R-:W-:Y:S01]  /*3780*/  UMOV UR9, 0x40000040 ;  /* 0x4000004000097882 */ /* 0x000fe20000000000 */
[----:B------:R-:W-:Y:S01]  /*3790*/  UMOV UR11, 0x40000040 ;  /* 0x40000040000b7882 */ /* 0x000fe20000000000 */
[----:B------:R-:W-:-:S06]  /*37a0*/  USEL UR7, URZ, 0x1, UP0 ;  /* 0x000000013f077887 */ /* 0x000fcc0008000000 */
[----:B------:R-:W-:-:S15]  /*37b0*/  ISETP.NE.AND P0, PT, RZ, UR7, PT ;  /* 0x00000007ff007c0c */ /* 0x000fde000bf05270 */
[----:B------:R-:W-:-:S01]  /*37c0*/  NOP ;  /* 0x0000000000007918 */ /* 0x000fc20000000000 */
[----:B------:R-:W-:Y:S03]  /*37d0*/  QGMMA.64x256x32.F32.E4M3.E4M3 R24, gdesc[UR8], R24, gsb0 ;  /* 0x03e00000081879f3 */ /* 0x000fe60008000818 */
[----:B------:R-:W-:Y:S02]  /*37e0*/  WARPGROUP.DEPBAR.LE gsb0, 0x1 ;  /* 0x00008000000079c5 */ /* 0x000fe40000010100 */
[----:B------:R-:W-:Y:S05]  /*37f0*/  @!P0 BRA `(.L_x_31) ;  /* 0x0000000c00708947 */ /* 0x000fea0003800000 */
[----:B------:R-:W-:Y:S02]  /*3800*/  WARPGROUP.DEPBAR.LE gsb0, 0x0 ;  /* 0x00008000000079c5 */ /* 0x000fe40000010000 */
[----:B-----5:R-:W-:-:S01]  /*3810*/  FADD R227, R25, R227 ;  /* 0x000000e319e37221 */ /* 0x020fc20000000000 */
[----:B------:R-:W-:Y:S01]  /*3820*/  FADD R226, R26, R226 ;  /* 0x000000e21ae27221 */ /* 0x000fe20000000000 */
[----:B------:R-:W-:-:S01]  /*3830*/  FADD R225, R27, R225 ;  /* 0x000000e11be17221 */ /* 0x000fc20000000000 */
[----:B------:R-:W-:Y:S01]  /*3840*/  FADD R224, R28, R224 ;  /* 0x000000e01ce07221 */ /* 0x000fe20000000000 */
[----:B------:R-:W-:-:S01]  /*3850*/  FADD R223, R29, R223 ;  /* 0x000000df1ddf7221 */ /* 0x000fc20000000000 */
[----:B------:R2:W-:Y:S01]  /*3860*/  STL [R1+0xa0], R227 ;  /* 0x0000a0e301007387 */ /* 0x0005e20000100800 */
[----:B------:R-:W-:-:S01]  /*3870*/  FADD R222, R30, R222 ;  /* 0x000000de1ede7221 */ /* 0x000fc20000000000 */
[----:B------:R-:W-:Y:S01]  /*3880*/  FADD R221, R31, R221 ;  /* 0x000000dd1fdd7221 */ /* 0x000fe20000000000 */
[----:B------:R-:W-:-:S01]  /*3890*/  FADD R220, R32, R220 ;  /* 0x000000dc20dc7221 */ /* 0x000fc20000000000 */
[----:B------:R-:W-:Y:S01]  /*38a0*/  FADD R219, R33, R219 ;  /* 0x000000db21db7221 */ /* 0x000fe20000000000 */
[----:B------:R-:W-:-:S01]  /*38b0*/  FADD R218, R34, R218 ;  /* 0x000000da22da7221 */ /* 0x000fc20000000000 */
[----:B------:R-:W-:Y:S01]  /*38c0*/  FADD R217, R35, R217 ;  /* 0x000000d923d97221 */ /* 0x000fe20000000000 */
[----:B------:R-:W-:-:S01]  /*38d0*/  FADD R216, R36, R216 ;  /* 0x000000d824d87221 */ /* 0x000fc20000000000 */
[----:B------:R-:W-:Y:S01]  /*38e0*/  FADD R215, R37, R215 ;  /* 0x000000d725d77221 */ /* 0x000fe20000000000 */
[----:B------:R-:W-:-:S01]  /*38f0*/  FADD R214, R38, R214 ;  /* 0x000000d626d67221 */ /* 0x000fc20000000000 */
[----:B--2---:R-:W2:Y:S01]  /*3900*/  LDL.LU R227, [R1+0x28] ;  /* 0x0000280001e37983 */ /* 0x004ea20000300800 */
[----:B------:R-:W-:-:S01]  /*3910*/  FADD R213, R39, R213 ;  /* 0x000000d527d57221 */ /* 0x000fc20000000000 */
[----:B------:R-:W-:Y:S01]  /*3920*/  FADD R212, R40, R212 ;  /* 0x000000d428d47221 */ /* 0x000fe20000000000 */
[----:B------:R-:W-:-:S01]  /*3930*/  FADD R211, R41, R211 ;  /* 0x000000d329d37221 */ /* 0x000fc20000000000 */
[----:B------:R3:W-:Y:S01]  /*3940*/  STL [R1+0xa4], R226 ;  /* 0x0000a4e201007387 */ /* 0x0007e20000100800 */
[----:B------:R-:W-:-:S03]  /*3950*/  FADD R228, R24, R228 ;  /* 0x000000e418e47221 */ /* 0x000fc60000000000 */
[----:B---3--:R-:W3:Y:S04]  /*3960*/  LDL.LU R226, [R1+0x24] ;  /* 0x0000240001e27983 */ /* 0x008ee80000300800 */
[----:B------:R4:W-:Y:S04]  /*3970*/  STL [R1+0xa8], R225 ;  /* 0x0000a8e101007387 */ /* 0x0009e80000100800 */
[----:B----4-:R-:W4:Y:S04]  /*3980*/  LDL.LU R225, [R1+0x20] ;  /* 0x0000200001e17983 */ /* 0x010f280000300800 */
[----:B------:R0:W-:Y:S04]  /*3990*/  STL [R1+0xac], R224 ;  /* 0x0000ace001007387 */ /* 0x0001e80000100800 */
[----:B0-----:R-:W4:Y:S04]  /*39a0*/  LDL.LU R224, [R1+0x1c] ;  /* 0x00001c0001e07983 */ /* 0x001f280000300800 */
        /* <DEDUP_REMOVED lines=13> */
[----:B0-----:R-:W4:Y:S04]  /*3a80*/  LDL.LU R217, [R1] ;  /* 0x0000000001d97983 */ /* 0x001f280000300800 */
[----:B------:R-:W-:Y:S04]  /*3a90*/  STL [R1+0xcc], R216 ;  /* 0x0000ccd801007387 */ /* 0x000fe80000100800 */
[----:B------:R-:W-:Y:S04]  /*3aa0*/  STL [R1+0xd0], R215 ;  /* 0x0000d0d701007387 */ /* 0x000fe80000100800 */
[----:B------:R-:W-:Y:S04]  /*3ab0*/  STL [R1+0xd4], R214 ;  /* 0x0000d4d601007387 */ /* 0x000fe80000100800 */
[----:B------:R-:W-:Y:S04]  /*3ac0*/  STL [R1+0xd8], R213 ;  /* 0x0000d8d501007387 */ /* 0x000fe80000100800 */
[----:B------:R-:W-:Y:S04]  /*3ad0*/  STL [R1+0xdc], R212 ;  /* 0x0000dcd401007387 */ /* 0x000fe80000100800 */
[----:B------:R0:W-:Y:S01]  /*3ae0*/  STL [R1+0xe0], R211 ;  /* 0x0000e0d301007387 */ /* 0x0001e20000100800 */
[----:B--2---:R-:W-:-:S01]  /*3af0*/  FADD R227, R134, R227 ;  /* 0x000000e386e37221 */ /* 0x004fc20000000000 */
[----:B---3--:R-:W-:Y:S01]  /*3b00*/  FADD R226, R133, R226 ;  /* 0x000000e285e27221 */ /* 0x008fe20000000000 */
[----:B----4-:R-:W-:-:S01]  /*3b10*/  FADD R225, R132, R225 ;  /* 0x000000e184e17221 */ /* 0x010fc20000000000 */
[----:B------:R-:W-:Y:S01]  /*3b20*/  FADD R224, R131, R224 ;  /* 0x000000e083e07221 */ /* 0x000fe20000000000 */
[----:B------:R-:W-:-:S01]  /*3b30*/  FADD R223, R130, R223 ;  /* 0x000000df82df7221 */ /* 0x000fc20000000000 */
[----:B------:R-:W-:Y:S01]  /*3b40*/  FADD R222, R129, R222 ;  /* 0x000000de81de7221 */ /* 0x000fe20000000000 */
[----:B------:R-:W-:-:S01]  /*3b50*/  FADD R221, R128, R221 ;  /* 0x000000dd80dd7221 */ /* 0x000fc20000000000 */
[----:B------:R-:W-:Y:S01]  /*3b60*/  FADD R220, R127, R220 ;  /* 0x000000dc7fdc7221 */ /* 0x000fe20000000000 */
[----:B------:R-:W-:-:S01]  /*3b70*/  FADD R219, R126, R219 ;  /* 0x000000db7edb7221 */ /* 0x000fc20000000000 */
[----:B------:R-:W-:Y:S01]  /*3b80*/  FADD R218, R125, R218 ;  /* 0x000000da7dda7221 */ /* 0x000fe20000000000 */
[----:B------:R-:W-:-:S05]  /*3b90*/  FADD R217, R124, R217 ;  /* 0x000000d97cd97221 */ /* 0x000fca0000000000 */
[----:B------:R2:W-:Y:S04]  /*3ba0*/  STL [R1], R217 ;  /* 0x000000d901007387 */ /* 0x0005e80000100800 */
[----:B------:R3:W-:Y:S04]  /*3bb0*/  STL [R1+0x4], R218 ;  /* 0x000004da01007387 */ /* 0x0007e80000100800 */
[----:B------:R4:W-:Y:S04]  /*3bc0*/  STL [R1+0x8], R219 ;  /* 0x000008db01007387 */ /* 0x0009e80000100800 */
[----:B------:R1:W-:Y:S04]  /*3bd0*/  STL [R1+0xc], R220 ;  /* 0x00000cdc01007387 */ /* 0x0003e80000100800 */
[----:B------:R1:W-:Y:S04]  /*3be0*/  STL [R1+0x10], R221 ;  /* 0x000010dd01007387 */ /* 0x0003e80000100800 */
[----:B------:R1:W-:Y:S04]  /*3bf0*/  STL [R1+0x14], R222 ;  /* 0x000014de01007387 */ /* 0x0003e80000100800 */
[----:B------:R1:W-:Y:S04]  /*3c00*/  STL [R1+0x18], R223 ;  /* 0x000018df01007387 */ /* 0x0003e80000100800 */
[----:B------:R1:W-:Y:S04]  /*3c10*/  STL [R1+0x1c], R224 ;  /* 0x00001ce001007387 */ /* 0x0003e80000100800 */
[----:B0-----:R-:W4:Y:S04]  /*3c20*/  LDL.LU R211, [R1+0x2c] ;  /* 0x00002c0001d37983 */ /* 0x001f280000300800 */
[----:B------:R0:W-:Y:S04]  /*3c30*/  STL [R1+0x20], R225 ;  /* 0x000020e101007387 */ /* 0x0001e80000100800 */
[----:B------:R-:W4:Y:S04]  /*3c40*/  LDL.LU R212, [R1+0x30] ;  /* 0x0000300001d47983 */ /* 0x000f280000300800 */
[----:B------:R0:W-:Y:S04]  /*3c50*/  STL [R1+0x24], R226 ;  /* 0x000024e201007387 */ /* 0x0001e80000100800 */
[----:B------:R-:W4:Y:S04]  /*3c60*/  LDL.LU R213, [R1+0x34] ;  /* 0x0000340001d57983 */ /* 0x000f280000300800 */
[----:B------:R0:W-:Y:S04]  /*3c70*/  STL [R1+0x28], R227 ;  /* 0x000028e301007387 */ /* 0x0001e80000100800 */
[----:B------:R-:W4:Y:S04]  /*3c80*/  LDL.LU R214, [R1+0x38] ;  /* 0x0000380001d67983 */ /* 0x000f280000300800 */
[----:B------:R-:W4:Y:S04]  /*3c90*/  LDL.LU R215, [R1+0x3c] ;  /* 0x00003c0001d77983 */ /* 0x000f280000300800 */
[----:B------:R-:W4:Y:S04]  /*3ca0*/  LDL.LU R216, [R1+0x40] ;  /* 0x0000400001d87983 */ /* 0x000f280000300800 */
[----:B--2---:R-:W2:Y:S04]  /*3cb0*/  LDL.LU R217, [R1+0x44] ;  /* 0x0000440001d97983 */ /* 0x004ea80000300800 */
[----:B---3--:R-:W3:Y:S04]  /*3cc0*/  LDL.LU R218, [R1+0x48] ;  /* 0x0000480001da7983 */ /* 0x008ee80000300800 */
[----:B----4-:R-:W4:Y:S04]  /*3cd0*/  LDL.LU R219, [R1+0x4c] ;  /* 0x00004c0001db7983 */ /* 0x010f280000300800 */
[----:B-1----:R-:W4:Y:S04]  /*3ce0*/  LDL.LU R220, [R1+0x50] ;  /* 0x0000500001dc7983 */ /* 0x002f280000300800 */
[----:B------:R-:W4:Y:S04]  /*3cf0*/  LDL.LU R221, [R1+0x54] ;  /* 0x0000540001dd7983 */ /* 0x000f280000300800 */
[----:B------:R-:W4:Y:S04]  /*3d00*/  LDL.LU R222, [R1+0x58] ;  /* 0x0000580001de7983 */ /* 0x000f280000300800 */
[----:B------:R-:W4:Y:S04]  /*3d10*/  LDL.LU R223, [R1+0x5c] ;  /* 0x00005c0001df7983 */ /* 0x000f280000300800 */
[----:B------:R-:W4:Y:S04]  /*3d20*/  LDL.LU R224, [R1+0x60] ;  /* 0x0000600001e07983 */ /* 0x000f280000300800 */
[----:B0-----:R-:W4:Y:S04]  /*3d30*/  LDL.LU R225, [R1+0x64] ;  /* 0x0000640001e17983 */ /* 0x001f280000300800 */
[----:B------:R-:W4:Y:S04]  /*3d40*/  LDL.LU R226, [R1+0x68] ;  /* 0x0000680001e27983 */ /* 0x000f280000300800 */
[----:B------:R-:W4:Y:S01]  /*3d50*/  LDL.LU R227, [R1+0x6c] ;  /* 0x00006c0001e37983 */ /* 0x000f220000300800 */
[----:B------:R-:W-:-:S05]  /*3d60*/  FADD R211, R135, R211 ;  /* 0x000000d387d37221 */ /* 0x000fca0000000000 */
[----:B------:R0:W-:Y:S01]  /*3d70*/  STL [R1+0x2c], R211 ;  /* 0x00002cd301007387 */ /* 0x0001e20000100800 */
[----:B------:R-:W-:-:S03]  /*3d80*/  FADD R212, R136, R212 ;  /* 0x000000d488d47221 */ /* 0x000fc60000000000 */
[----:B0-----:R0:W5:Y:S01]  /*3d90*/  LDL.LU R211, [R1+0xe0] ;  /* 0x0000e00001d37983 */ /* 0x0011620000300800 */
[----:B------:R-:W-:-:S03]  /*3da0*/  FADD R213, R137, R213 ;  /* 0x000000d589d57221 */ /* 0x000fc60000000000 */
[----:B------:R1:W-:Y:S01]  /*3db0*/  STL [R1+0x30], R212 ;  /* 0x000030d401007387 */ /* 0x0003e20000100800 */
[----:B------:R-:W-:-:S01]  /*3dc0*/  FADD R214, R138, R214 ;  /* 0x000000d68ad67221 */ /* 0x000fc20000000000 */
[----:B------:R-:W-:Y:S02]  /*3dd0*/  FADD R215, R139, R215 ;  /* 0x000000d78bd77221 */ /* 0x000fe40000000000 */
[----:B-1----:R0:W5:Y:S01]  /*3de0*/  LDL.LU R212, [R1+0xdc] ;  /* 0x0000dc0001d47983 */ /* 0x0021620000300800 */
[----:B------:R-:W-:-:S03]  /*3df0*/  FADD R216, R140, R216 ;  /* 0x000000d88cd87221 */ /* 0x000fc60000000000 */
[----:B------:R1:W-:Y:S01]  /*3e00*/  STL [R1+0x34], R213 ;  /* 0x000034d501007387 */ /* 0x0003e20000100800 */
[----:B--2---:R-:W-:-:S03]  /*3e10*/  FADD R217, R141, R217 ;  /* 0x000000d98dd97221 */ /* 0x004fc60000000000 */
[----:B-1----:R0:W5:Y:S01]  /*3e20*/  LDL.LU R213, [R1+0xd8] ;  /* 0x0000d80001d57983 */ /* 0x0021620000300800 */
[----:B---3--:R-:W-:-:S03]  /*3e30*/  FADD R218, R142, R218 ;  /* 0x000000da8eda7221 */ /* 0x008fc60000000000 */
[----:B------:R1:W-:Y:S01]  /*3e40*/  STL [R1+0x38], R214 ;  /* 0x000038d601007387 */ /* 0x0003e20000100800 */
[----:B----4-:R-:W-:-:S01]  /*3e50*/  FADD R219, R143, R219 ;  /* 0x000000db8fdb7221 */ /* 0x010fc20000000000 */
[----:B------:R-:W-:Y:S02]  /*3e60*/  FADD R220, R144, R220 ;  /* 0x000000dc90dc7221 */ /* 0x000fe40000000000 */
[----:B-1----:R0:W5:Y:S04]  /*3e70*/  LDL.LU R214, [R1+0xd4] ;  /* 0x0000d40001d67983 */ /* 0x0021680000300800 */
[----:B------:R1:W-:Y:S01]  /*3e80*/  STL [R1+0x3c], R215 ;  /* 0x00003cd701007387 */ /* 0x0003e20000100800 */
[----:B------:R-:W-:-:S01]  /*3e90*/  FADD R221, R145, R221 ;  /* 0x000000dd91dd7221 */ /* 0x000fc20000000000 */
[----:B------:R-:W-:-:S02]  /*3ea0*/  FADD R222, R146, R222 ;  /* 0x000000de92de7221 */ /* 0x000fc40000000000 */
[----:B-1----:R0:W5:Y:S04]  /*3eb0*/  LDL.LU R215, [R1+0xd0] ;  /* 0x0000d00001d77983 */ /* 0x0021680000300800 */
[----:B------:R1:W-:Y:S01]  /*3ec0*/  STL [R1+0x40], R216 ;  /* 0x000040d801007387 */ /* 0x0003e20000100800 */
[----:B------:R-:W-:-:S03]  /*3ed0*/  FADD R223, R147, R223 ;  /* 0x000000df93df7221 */ /* 0x000fc60000000000 */
        /* <DEDUP_REMOVED lines=13> */
[----:B------:R1:W-:Y:S04]  /*3fb0*/  STL [R1+0x54], R221 ;  /* 0x000054dd01007387 */ /* 0x0003e80000100800 */
        /* <DEDUP_REMOVED lines=12> */
[----:B-1----:R0:W5:Y:S01]  /*4080*/  LDL.LU R227, [R1+0xa0] ;  /* 0x0000a00001e37983 */ /* 0x0021620000300800 */
        /* <DEDUP_REMOVED lines=82> */
[----:B0-----:R-:W-:-:S06]  /*45b0*/  UMOV UR6, URZ ;  /* 0x0000003f00067c82 */ /* 0x001fcc0008000000 */
.L_x_31:
[----:B------:R-:W-:Y:S05]  /*45c0*/  @!P1 BRA `(.L_x_32) ;  /* 0x0000000000049947 */ /* 0x000fea0003800000 */
[----:B------:R-:W-:Y:S01]  /*45d0*/  BPT.TRAP 0x1 ;  /* 0x000000040000795c */ /* 0x000fe20000300000 */
.L_x_32:
[----:B------:R2:W-:Y:S04]  /*45e0*/  STL [R1+0xa4], R2 ;  /* 0x0000a40201007387 */ /* 0x0005e80000100800 */
[----:B--2---:R-:W2:Y:S04]  /*45f0*/  LDL R2, [R1+0x70] ;  /* 0x0000700001027983 */ /* 0x004ea80000100800 */
[----:B-----5:R3:W-:Y:S04]  /*4600*/  STL [R1+0xa0], R0 ;  /* 0x0000a00001007387 */ /* 0x0207e80000100800 */
[----:B---3--:R-:W3:Y:S01]  /*4610*/  LDL R0, [R1+0x78] ;  /* 0x0000780001007983 */ /* 0x008ee20000100800 */
[----:B-1----:R-:W-:Y:S01]  /*4620*/  IMAD.U32 R229, RZ, RZ, UR33 ;  /* 0x00000021ffe57e24 */ /* 0x002fe2000f8e00ff */
[----:B--2---:R-:W-:-:S02]  /*4630*/  ISETP.NE.AND P0, PT, R2, RZ, PT ;  /* 0x000000ff0200720c */ /* 0x004fc40003f05270 */
[----:B------:R1:W5:Y:S11]  /*4640*/  LDL.LU R2, [R1+0xa4] ;  /* 0x0000a40001027983 */ /* 0x0003760000300800 */
[----:B------:R-:W-:-:S05]  /*4650*/  @P0 LEA R229, R229, UR22, 0x3 ;  /* 0x00000016e5e50c11 */ /* 0x000fca000f8e18ff */
[----:B------:R-:W-:-:S05]  /*4660*/  @P0 VIADD R229, R229, 0x28 ;  /* 0x00000028e5e50836 */ /* 0x000fca0000000000 */
[----:B---3--:R-:W-:Y:S02]  /*4670*/  @P0 PRMT R229, R0, 0x654, R229 ;  /* 0x0000065400e50816 */ /* 0x008fe400000000e5 */
[----:B------:R1:W5:Y:S01]  /*4680*/  LDL.LU R0, [R1+0xa0] ;  /* 0x0000a00001007983 */ /* 0x0003620000300800 */
[----:B------:R-:W-:Y:S01]  /*4690*/  UISETP.GT.U32.AND UP0, UPT, UR15, 0x1, UPT ;  /* 0x000000010f00788c */ /* 0x000fe2000bf04070 */
[----:B------:R1:W-:Y:S05]  /*46a0*/  @P0 SYNCS.ARRIVE.TRANS64.RED.A1T0 RZ, [R229+URZ], RZ ;  /* 0x000000ffe5ff09a7 */ /* 0x0003ea000810043f */
[----:B------:R-:W-:-:S13]  /*46b0*/  PLOP3.LUT P0, PT, PT, PT, UP0, 0x80, 0x0 ;  /* 0x000000000000781c */ /* 0x000fda0003f0f008 */
[----:B-1----:R-:W-:Y:S05]  /*46c0*/  @P0 BRA `(.L_x_33) ;  /* 0x0000000000040947 */ /* 0x002fea0003800000 */
[----:B------:R-:W-:Y:S01]  /*46d0*/  BPT.TRAP 0x1 ;  /* 0x000000040000795c */ /* 0x000fe20000300000 */
.L_x_33:
[----:B------:R-:W-:Y:S02]  /*46e0*/  UISETP.GT.AND UP2, UPT, UR25, 0x1, UPT ;  /* 0x000000011900788c */ /* 0x000fe4000bf44270 */
[----:B------:R-:W-:Y:S02]  /*46f0*/  UIADD3 UR23, UR23, 0x1, URZ ;  /* 0x0000000117177890 */ /* 0x000fe4000fffe03f */
[----:B------:R-:W-:Y:S02]  /*4700*/  UIADD3 UR33, UR33, 0x1, URZ ;  /* 0x0000000121217890 */ /* 0x000fe4000fffe03f */
[----:B------:R-:W-:Y:S01]  /*4710*/  PLOP3.LUT P0, PT, PT, PT, UP2, 0x80, 0x0 ;  /* 0x000000000000781c */ /* 0x000fe20003f0f028 */
[----:B------:R-:W-:Y:S02]  /*4720*/  UISETP.NE.AND UP0, UPT, UR23, 0x5, UPT ;  /* 0x000000051700788c */ /* 0x000fe4000bf05270 */
[----:B------:R-:W-:Y:S02]  /*4730*/  UIADD3 UR9, UR25, -0x1, URZ ;  /* 0xffffffff19097890 */ /* 0x000fe4000fffe03f */
[----:B------:R-:W-:-:S02]  /*4740*/  USEL UR8, URZ, 0x1, UP0 ;  /* 0x000000013f087887 */ /* 0x000fc40008000000 */
[----:B------:R-:W-:Y:S02]  /*4750*/  UISETP.NE.AND UP1, UPT, UR33, 0x5, UPT ;  /* 0x000000052100788c */ /* 0x000fe4000bf25270 */
[----:B------:R-:W-:Y:S02]  /*4760*/  ULOP3.LUT UR24, UR24, UR8, URZ, 0x3c, !UPT ;  /* 0x0000000818187292 */ /* 0x000fe4000f8e3c3f */
[----:B------:R-:W-:Y:S02]  /*4770*/  USEL UR23, UR23, URZ, UP0 ;  /* 0x0000003f17177287 */ /* 0x000fe40008000000 */
[----:B------:R-:W-:Y:S01]  /*4780*/  USEL UR33, UR33, URZ, UP1 ;  /* 0x0000003f21217287 */ /* 0x000fe20008800000 */
[----:B------:R-:W-:Y:S01]  /*4790*/  UMOV UR8, 0x1 ;  /* 0x0000000100087882 */ /* 0x000fe20000000000 */
[----:B------:R-:W-:Y:S01]  /*47a0*/  UMOV UR25, UR9 ;  /* 0x0000000900197c82 */ /* 0x000fe20008000000 */
[----:B------:R-:W-:Y:S09]  /*47b0*/  @P0 BRA `(.L_x_34) ;  /* 0xffffffec00300947 */ /* 0x000ff2000383ffff */
.L_x_26:
[----:B------:R-:W-:-:S04]  /*47c0*/  UISETP.NE.AND UP0, UPT, UR6, URZ, UPT ;  /* 0x0000003f0600728c */ /* 0x000fc8000bf05270 */
[----:B------:R-:W-:-:S06]  /*47d0*/  USEL UR6, URZ, 0x1, !UP0 ;  /* 0x000000013f067887 */ /* 0x000fcc000c000000 */
[----:B------:R-:W-:-:S13]  /*47e0*/  ISETP.NE.AND P0, PT, RZ, UR6, PT ;  /* 0x00000006ff007c0c */ /* 0x000fda000bf05270 */
[----:B------:R-:W-:Y:S05]  /*47f0*/  @!P0 BRA `(.L_x_35) ;  /* 0x0000000c00c48947 */ /* 0x000fea0003800000 */
[----:B------:R-:W-:Y:S02]  /*4800*/  WARPGROUP.DEPBAR.LE gsb0, 0x0 ;  /* 0x00008000000079c5 */ /* 0x000fe40000010000 */
[----:B-----5:R-:W-:Y:S01]  /*4810*/  FADD R227, R25, R227 ;  /* 0x000000e319e37221 */ /* 0x020fe20000000000 */
[----:B------:R-:W-:-:S04]  /*4820*/  FADD R228, R24, R228 ;  /* 0x000000e418e47221 */ /* 0x000fc80000000000 */
[----:B------:R1:W-:Y:S04]  /*4830*/  STL [R1+0xa0], R227 ;  /* 0x0000a0e301007387 */ /* 0x0003e80000100800 */
[----:B-1----:R-:W2:Y:S04]  /*4840*/  LDL.LU R227, [R1+0x6c] ;  /* 0x00006c0001e37983 */ /* 0x002ea80000300800 */
[----:B--2---:R1:W-:Y:S04]  /*4850*/  STL [R1+0xa4], R227 ;  /* 0x0000a4e301007387 */ /* 0x0043e80000100800 */
        /* <DEDUP_REMOVED lines=52> */
[----:B-1----:R-:W2:Y:S01]  /*4ba0*/  LDL.LU R227, [R1] ;  /* 0x0000000001e37983 */ /* 0x002ea20000300800 */
[----:B------:R-:W-:Y:S01]  /*4bb0*/  FADD R226, R26, R226 ;  /* 0x000000e21ae27221 */ /* 0x000fe20000000000 */
        /* <DEDUP_REMOVED lines=97> */
[----:B--2---:R-:W-:-:S05]  /*51d0*/  FADD R227, R124, R227 ;  /* 0x000000e37ce37221 */ /* 0x004fca0000000000 */
[----:B------:R1:W-:Y:S04]  /*51e0*/  STL [R1], R227 ;  /* 0x000000e301007387 */ /* 0x0003e80000100800 */
[----:B-1----:R-:W2:Y:S02]  /*51f0*/  LDL.LU R227, [R1+0x10c] ;  /* 0x00010c0001e37983 */ /* 0x002ea40000300800 */
[----:B--2---:R-:W-:-:S05]  /*5200*/  FADD R227, R125, R227 ;  /* 0x000000e37de37221 */ /* 0x004fca0000000000 */
[----:B------:R1:W-:Y:S04]  /*5210*/  STL [R1+0x4], R227 ;  /* 0x000004e301007387 */ /* 0x0003e80000100800 */
        /* <DEDUP_REMOVED lines=78> */
[----:B-1----:R1:W5:Y:S02]  /*5700*/  LDL.LU R227, [R1+0xa0] ;  /* 0x0000a00001e37983 */ /* 0x0023640000300800 */
.L_x_35:
[----:B------:R-:W-:-:S04]  /*5710*/  IMAD.U32 R229, RZ, RZ, UR26 ;  /* 0x0000001affe57e24 */ /* 0x000fc8000f8e00ff */
[----:B------:R2:W-:Y:S01]  /*5720*/  SYNCS.ARRIVE.TRANS64.A1T0 RZ, [R229+UR28], RZ ;  /* 0x000000ffe5ff79a7 */ /* 0x0005e2000810001c */
[----:B------:R-:W-:Y:S02]  /*5730*/  WARPGROUP.DEPBAR.LE gsb0, 0x0 ;  /* 0x00008000000079c5 */ /* 0x000fe40000010000 */
[----:B------:R-:W3:Y:S02]  /*5740*/  LDC R24, c[0x0][0x28c] ;  /* 0x0000a300ff187b82 */ /* 0x000ee40000000800 */
[----:B---3--:R-:W-:-:S13]  /*5750*/  ISETP.GE.AND P0, PT, R24, 0x1, PT ;  /* 0x000000011800780c */ /* 0x008fda0003f06270 */
[----:B--2---:R-:W-:Y:S05]  /*5760*/  @!P0 BRA `(.L_x_36) ;  /* 0x0000000000688947 */ /* 0x004fea0003800000 */
[----:B------:R-:W-:-:S06]  /*5770*/  UISETP.NE.AND UP0, UPT, UR30, 0x3, UPT ;  /* 0x000000031e00788c */ /* 0x000fcc000bf05270 */
[----:B------:R-:W-:-:S13]  /*5780*/  PLOP3.LUT P0, PT, PT, PT, UP0, 0x80, 0x0 ;  /* 0x000000000000781c */ /* 0x000fda0003f0f008 */
[----:B------:R-:W-:Y:S05]  /*5790*/  @!P0 BRA `(.L_x_37) ;  /* 0x0000000000048947 */ /* 0x000fea0003800000 */
[----:B------:R-:W-:Y:S01]  /*57a0*/  BPT.TRAP 0x1 ;  /* 0x000000040000795c */ /* 0x000fe20000300000 */
.L_x_37:
[----:B-----5:R2:W-:Y:S04]  /*57b0*/  STL [R1+0xa4], R2 ;  /* 0x0000a40201007387 */ /* 0x0205e80000100800 */
[----:B--2---:R-:W2:Y:S04]  /*57c0*/  LDL R2, [R1+0x70] ;  /* 0x0000700001027983 */ /* 0x004ea80000100800 */
[----:B------:R3:W-:Y:S04]  /*57d0*/  STL [R1+0xa0], R0 ;  /* 0x0000a00001007387 */ /* 0x0007e80000100800 */
[----:B---3--:R-:W3:Y:S01]  /*57e0*/  LDL R0, [R1+0x78] ;  /* 0x0000780001007983 */ /* 0x008ee20000100800 */
[----:B--2---:R-:W-:-:S03]  /*57f0*/  ISETP.NE.AND P0, PT, R2, RZ, PT ;  /* 0x000000ff0200720c */ /* 0x004fc60003f05270 */
[----:B------:R2:W5:Y:S10]  /*5800*/  LDL.LU R2, [R1+0xa4] ;  /* 0x0000a40001027983 */ /* 0x0005740000300800 */
[----:B------:R-:W-:-:S05]  /*5810*/  VOTEU.ANY UP0, P0 ;  /* 0x00000000003f7886 */ /* 0x000fca0000000100 */
[----:B------:R-:W-:-:S06]  /*5820*/  @UP0 UIADD3 UR6, UR19, UR5, URZ ;  /* 0x0000000513060290 */ /* 0x000fcc000fffe03f */
[----:B------:R-:W-:Y:S02]  /*5830*/  IMAD.U32 R24, RZ, RZ, UR6 ;  /* 0x00000006ff187e24 */ /* 0x000fe4000f8e00ff */
[----:B------:R-:W-:Y:S02]  /*5840*/  IMAD.U32 R27, RZ, RZ, UR6 ;  /* 0x00000006ff1b7e24 */ /* 0x000fe4000f8e00ff */
[----:B------:R-:W-:-:S05]  /*5850*/  @P0 IMAD.WIDE.U32 R24, R24, -0x33333333, RZ ;  /* 0xcccccccd18180825 */ /* 0x000fca00078e00ff */
[----:B------:R-:W-:-:S05]  /*5860*/  @P0 SHF.R.U32.HI R24, RZ, 0x2, R25 ;  /* 0x00000002ff180819 */ /* 0x000fca0000011619 */
[----:B------:R-:W-:-:S05]  /*5870*/  @P0 IMAD R24, R24, -0x5, R27 ;  /* 0xfffffffb18180824 */ /* 0x000fca00078e021b */
[----:B------:R-:W-:-:S05]  /*5880*/  @P0 LEA R24, R24, UR22, 0x3 ;  /* 0x0000001618180c11 */ /* 0x000fca000f8e18ff */
[----:B------:R-:W-:-:S05]  /*5890*/  @P0 VIADD R24, R24, 0x28 ;  /* 0x0000002818180836 */ /* 0x000fca0000000000 */
[----:B---3--:R-:W-:Y:S02]  /*58a0*/  @P0 PRMT R24, R0, 0x654, R24 ;  /* 0x0000065400180816 */ /* 0x008fe40000000018 */
[----:B------:R2:W5:Y:S01]  /*58b0*/  LDL.LU R0, [R1+0xa0] ;  /* 0x0000a00001007983 */ /* 0x0005620000300800 */
[----:B------:R-:W-:Y:S01]  /*58c0*/  UISETP.GT.U32.AND UP0, UPT, UR15, 0x1, UPT ;  /* 0x000000010f00788c */ /* 0x000fe2000bf04070 */
[----:B------:R2:W-:Y:S05]  /*58d0*/  @P0 SYNCS.ARRIVE.TRANS64.RED.A1T0 RZ, [R24+URZ], RZ ;  /* 0x000000ff18ff09a7 */ /* 0x0005ea000810043f */
[----:B------:R-:W-:-:S13]  /*58e0*/  PLOP3.LUT P0, PT, PT, PT, UP0, 0x80, 0x0 ;  /* 0x000000000000781c */ /* 0x000fda0003f0f008 */
[----:B--2---:R-:W-:Y:S05]  /*58f0*/  @P0 BRA `(.L_x_36) ;  /* 0x0000000000040947 */ /* 0x004fea0003800000 */
[----:B------:R-:W-:Y:S01]  /*5900*/  BPT.TRAP 0x1 ;  /* 0x000000040000795c */ /* 0x000fe20000300000 */
.L_x_36:
[----:B-----5:R2:W-:Y:S01]  /*5910*/  STL [R1+0xa0], R0 ;  /* 0x0000a00001007387 */ /* 0x0205e20000100800 */
[----:B------:R-:W-:Y:S01]  /*5920*/  IMAD.U32 R24, RZ, RZ, UR27 ;  /* 0x0000001bff187e24 */ /* 0x000fe2000f8e00ff */
[----:B------:R-:W-:Y:S01]  /*5930*/  UIADD3 UR5, UR29, UR5, URZ ;  /* 0x000000051d057290 */ /* 0x000fe2000fffe03f */
[----:B------:R-:W3:Y:S01]  /*5940*/  LDC R35, c[0x0][0x288] ;  /* 0x0000a200ff237b82 */ /* 0x000ee20000000800 */
[----:B--2---:R-:W2:Y:S02]  /*5950*/  LDL R0, [R1+0x8c] ;  /* 0x00008c0001007983 */ /* 0x004ea40000100800 */
[----:B------:R-:W-:Y:S01]  /*5960*/  SHF.L.U32 R24, R24, 0x1f, RZ ;  /* 0x0000001f18187819 */ /* 0x000fe200000006ff */
[----:B------:R-:W-:Y:S02]  /*5970*/  UISETP.GT.U32.AND UP0, UPT, UR5, 0x4, UPT ;  /* 0x000000040500788c */ /* 0x000fe4000bf04070 */
[----:B------:R-:W-:Y:S01]  /*5980*/  UISETP.GE.U32.AND UP1, UPT, UR29, 0x5, UPT ;  /* 0x000000051d00788c */ /* 0x000fe2000bf26070 */
[----:B------:R-:W4:Y:S01]  /*5990*/  SYNCS.PHASECHK.TRANS64.TRYWAIT P0, [UR18+0x8], R24 ;  /* 0x00000818ff0075a7 */ /* 0x000f220008000152 */
[----:B------:R-:W-:-:S02]  /*59a0*/  UISETP.LT.U32.AND UP0, UPT, UR29, 0x5, UP0 ;  /* 0x000000051d00788c */ /* 0x000fc40008701070 */
[----:B------:R-:W-:Y:S02]  /*59b0*/  UIMAD.WIDE.U32 UR6, UR5, -0x33333333, URZ ;  /* 0xcccccccd050678a5 */ /* 0x000fe4000f8e003f */
[----:B------:R-:W-:Y:S02]  /*59c0*/  USEL UR8, URZ, 0x1, !UP0 ;  /* 0x000000013f087887 */ /* 0x000fe4000c000000 */
[----:B------:R-:W-:Y:S01]  /*59d0*/  USHF.R.U32.HI UR6, URZ, 0x2, UR7 ;  /* 0x000000023f067899 */ /* 0x000fe20008011607 */
[----:B--2---:R-:W-:Y:S02]  /*59e0*/  IMAD.SHL.U32 R32, R0, 0x2, RZ ;  /* 0x0000000200207824 */ /* 0x004fe400078e00ff */
[----:B------:R2:W5:Y:S01]  /*59f0*/  LDL.LU R0, [R1+0xa0] ;  /* 0x0000a00001007983 */ /* 0x0005620000300800 */
[----:B------:R-:W-:Y:S02]  /*5a00*/  ULOP3.LUT UR4, UR4, UR8, URZ, 0x3c, !UPT ;  /* 0x0000000804047292 */ /* 0x000fe4000f8e3c3f */
[----:B------:R-:W-:Y:S01]  /*5a10*/  UIMAD UR5, UR6, -0x5, UR5 ;  /* 0xfffffffb060578a4 */ /* 0x000fe2000f8e0205 */
[----:B------:R-:W-:Y:S01]  /*5a20*/  SHF.R.S32.HI R33, RZ, 0x1f, R32 ;  /* 0x0000001fff217819 */ /* 0x000fe20000011420 */
[----:B------:R-:W-:Y:S01]  /*5a30*/  @UP1 ULOP3.LUT UR4, UR4, 0x1, UR6, 0x78, !UPT ;  /* 0x0000000104041892 */ /* 0x000fe2000f8e7806 */
[----:B---34-:R-:W-:Y:S11]  /*5a40*/  @!P0 BRA `(.L_x_38) ;  /* 0x000000a800c08947 */ /* 0x018ff60003800000 */
.L_x_325:
[----:B------:R4:W-:Y:S01]  /*5a50*/  STL [R1+0xa8], R3 ;  /* 0x0000a80301007387 */ /* 0x0009e20000100800 */
[----:B------:R-:W-:Y:S01]  /*5a60*/  ULDC.64 UR6, c[0x0][0x5d0] ;  /* 0x0001740000067ab9 */ /* 0x000fe20000000a00 */
[----:B------:R-:W-:Y:S02]  /*5a70*/  ULDC UR8, c[0x0][0x284] ;  /* 0x0000a10000087ab9 */ /* 0x000fe40000000800 */
[----:B----4-:R-:W4:Y:S04]  /*5a80*/  LDL.LU R3, [R1+0x88] ;  /* 0x0000880001037983 */ /* 0x010f280000300800 */
[----:B------:R0:W-:Y:S04]  /*5a90*/  STL [R1+0xa4], R2 ;  /* 0x0000a40201007387 */ /* 0x0001e80000100800 */
[----:B0-----:R-:W2:Y:S04]  /*5aa0*/  LDL R2, [R1+0x84] ;  /* 0x0000840001027983 */ /* 0x001ea80000100800 */
[----:B-----5:R0:W-:Y:S04]  /*5ab0*/  STL [R1+0xa0], R0 ;  /* 0x0000a00001007387 */ /* 0x0201e80000100800 */
[----:B0-----:R-:W3:Y:S01]  /*5ac0*/  LDL R0, [R1+0x74] ;  /* 0x0000740001007983 */ /* 0x001ee20000100800 */
[----:B----4-:R-:W-:-:S03]  /*5ad0*/  IMAD.SHL.U32 R37, R3, 0x100, RZ ;  /* 0x0000010003257824 */ /* 0x010fc600078e00ff */
[----:B------:R0:W5:Y:S01]  /*5ae0*/  LDL.LU R3, [R1+0xa8] ;  /* 0x0000a80001037983 */ /* 0x0001620000300800 */
[----:B--2---:R-:W-:-:S03]  /*5af0*/  IMAD.SHL.U32 R34, R2, 0x40, RZ ;  /* 0x0000004002227824 */ /* 0x004fc600078e00ff */
[----:B------:R0:W5:Y:S01]  /*5b00*/  LDL.LU R2, [R1+0xa4] ;  /* 0x0000a40001027983 */ /* 0x0001620000300800 */
[----:B---3--:R-:W-:Y:S01]  /*5b10*/  SHF.R.S32.HI R38, RZ, 0x1f, R0 ;  /* 0x0000001fff267819 */ /* 0x008fe20000011400 */
[----:B------:R-:W-:-:S04]  /*5b20*/  IMAD.WIDE.U32 R24, R0, UR6, R32 ;  /* 0x0000000600187c25 */ /* 0x000fc8000f8e0020 */
[----:B------:R-:W-:-:S04]  /*5b30*/  IMAD R26, R38, UR6, RZ ;  /* 0x00000006261a7c24 */ /* 0x000fc8000f8e02ff */
[----:B------:R-:W-:Y:S02]  /*5b40*/  IMAD R27, R0, UR7, R26 ;  /* 0x00000007001b7c24 */ /* 0x000fe4000f8e021a */
[----:B------:R0:W5:Y:S01]  /*5b50*/  LDL.LU R0, [R1+0xa0] ;  /* 0x0000a00001007983 */ /* 0x0001620000300800 */
[----:B------:R-:W-:-:S04]  /*5b60*/  ISETP.GE.AND P0, PT, R34, UR8, PT ;  /* 0x0000000822007c0c */ /* 0x000fc8000bf06270 */
[C---:B------:R-:W-:Y:S02]  /*5b70*/  ISETP.GE.OR P0, PT, R37.reuse, R35, P0 ;  /* 0x000000232500720c */ /* 0x040fe40000706670 */
[----:B------:R-:W-:Y:S02]  /*5b80*/  SHF.R.S32.HI R36, RZ, 0x1f, R37 ;  /* 0x0000001fff247819 */ /* 0x000fe40000011425 */
[----:B------:R-:W-:-:S04]  /*5b90*/  IADD3 R24, P1, R37, R24, RZ ;  /* 0x0000001825187210 */ /* 0x000fc80007f3e0ff */
[----:B------:R-:W-:-:S05]  /*5ba0*/  IADD3.X R25, R36, R25, R27, P1, !PT ;  /* 0x0000001924197210 */ /* 0x000fca0000ffe41b */
[----:B0-----:R-:W-:Y:S05]  /*5bb0*/  @P0 BRA `(.L_x_39) ;  /* 0x0000008c00d40947 */ /* 0x001fea0003800000 */
[----:B------:R0:W-:Y:S01]  /*5bc0*/  STL.64 [R1+0xb0], R4 ;  /* 0x0000b00401007387 */ /* 0x0001e20000100a00 */
[----:B------:R-:W2:Y:S01]  /*5bd0*/  LDC.64 R28, c[0x0][0x5c8] ;  /* 0x00017200ff1c7b82 */ /* 0x000ea20000000a00 */
[----:B------:R-:W-:Y:S02]  /*5be0*/  ULDC.64 UR6, c[0x0][0x5c0] ;  /* 0x0001700000067ab9 */ /* 0x000fe40000000a00 */
[----:B0-----:R-:W3:Y:S04]  /*5bf0*/  LDL.64 R4, [R1+0x90] ;  /* 0x0000900001047983 */ /* 0x001ee80000100a00 */
[----:B-----5:R0:W-:Y:S04]  /*5c00*/  STL [R1+0xa8], R3 ;  /* 0x0000a80301007387 */ /* 0x0201e80000100800 */
[----:B0-----:R-:W3:Y:S04]  /*5c10*/  LDL.LU R3, [R1+0x84] ;  /* 0x0000840001037983 */ /* 0x001ee80000300800 */
[----:B------:R0:W-:Y:S04]  /*5c20*/  STL [R1+0xa4], R2 ;  /* 0x0000a40201007387 */ /* 0x0001e80000100800 */
[----:B0-----:R-:W4:Y:S04]  /*5c30*/  LDL R2, [R1+0x8c] ;  /* 0x00008c0001027983 */ /* 0x001f280000100800 */
[----:B------:R0:W-:Y:S04]  /*5c40*/  STL [R1+0xa0], R0 ;  /* 0x0000a00001007387 */ /* 0x0001e80000100800 */
[----:B0-----:R-:W4:Y:S01]  /*5c50*/  LDL R0, [R1+0x98] ;  /* 0x0000980001007983 */ /* 0x001f220000100800 */
[----:B---3--:R-:W-:-:S03]  /*5c60*/  IMAD.WIDE R30, R3, 0x40, R4 ;  /* 0x00000040031e7825 */ /* 0x008fc600078e0204 */
[----:B------:R0:W5:Y:S01]  /*5c70*/  LDL.LU.64 R4, [R1+0xb0] ;  /* 0x0000b00001047983 */ /* 0x0001620000300a00 */
[-C--:B--2---:R-:W-:Y:S02]  /*5c80*/  IMAD R26, R31, R28.reuse, RZ ;  /* 0x0000001c1f1a7224 */ /* 0x084fe400078e02ff */
[C---:B------:R-:W-:Y:S01]  /*5c90*/  IMAD.WIDE.U32 R24, R30.reuse, R28, R24 ;  /* 0x0000001c1e187225 */ /* 0x040fe200078e0018 */
[----:B------:R0:W5:Y:S03]  /*5ca0*/  LDL.LU R3, [R1+0xa8] ;  /* 0x0000a80001037983 */ /* 0x0001660000300800 */
[----:B------:R-:W-:Y:S01]  /*5cb0*/  IMAD R27, R30, R29, R26 ;  /* 0x0000001d1e1b7224 */ /* 0x000fe200078e021a */
[----:B------:R-:W-:Y:S02]  /*5cc0*/  LEA R26, P0, R28, R24, 0x3 ;  /* 0x000000181c1a7211 */ /* 0x000fe400078018ff */
[----:B------:R-:W-:Y:S01]  /*5cd0*/  IADD3 R24, P1, R24, UR6, RZ ;  /* 0x0000000618187c10 */ /* 0x000fe2000ff3e0ff */
[----:B------:R-:W-:Y:S01]  /*5ce0*/  IMAD.IADD R27, R25, 0x1, R27 ;  /* 0x00000001191b7824 */ /* 0x000fe200078e021b */
[----:B------:R-:W-:-:S04]  /*5cf0*/  IADD3 R26, P3, R26, UR6, RZ ;  /* 0x000000061a1a7c10 */ /* 0x000fc8000ff7e0ff */
[----:B------:R-:W-:Y:S01]  /*5d00*/  LEA.HI.X R29, R28, R27, R29, 0x3, P0 ;  /* 0x0000001b1c1d7211 */ /* 0x000fe200000f1c1d */
[----:B----4-:R-:W-:Y:S01]  /*5d10*/  IMAD R28, R2, -0x2, R35 ;  /* 0xfffffffe021c7824 */ /* 0x010fe200078e0223 */
[----:B------:R-:W-:Y:S01]  /*5d20*/  FSETP.NEU.AND P0, PT, RZ, UR31, PT ;  /* 0x0000001fff007c0b */ /* 0x000fe2000bf0d000 */
[----:B------:R0:W5:Y:S01]  /*5d30*/  LDL.LU R2, [R1+0xa4] ;  /* 0x0000a40001027983 */ /* 0x0001620000300800 */
[----:B------:R-:W-:Y:S01]  /*5d40*/  IADD3.X R25, R27, UR7, RZ, P1, !PT ;  /* 0x000000071b197c10 */ /* 0x000fe20008ffe4ff */
[----:B------:R-:W-:Y:S01]  /*5d50*/  BSSY B0, `(.L_x_39) ;  /* 0x00008db000007945 */ /* 0x000fe20003800000 */
[----:B------:R-:W-:Y:S01]  /*5d60*/  IADD3.X R27, R29, UR7, RZ, P3, !PT ;  /* 0x000000071d1b7c10 */ /* 0x000fe20009ffe4ff */
[----:B------:R-:W-:Y:S02]  /*5d70*/  IMAD.IADD R39, R0, 0x1, -R34 ;  /* 0x0000000100277824 */ /* 0x000fe400078e0a22 */
[----:B------:R0:W5:Y:S01]  /*5d80*/  LDL.LU R0, [R1+0xa0] ;  /* 0x0000a00001007983 */ /* 0x0001620000300800 */
[----:B------:R-:W-:-:S05]  /*5d90*/  IMAD.IADD R34, R28, 0x1, -R37 ;  /* 0x000000011c227824 */ /* 0x000fca00078e0a25 */
[----:B------:R-:W-:Y:S05]  /*5da0*/  @!P0 BRA `(.L_x_40) ;  /* 0x0000006800dc8947 */ /* 0x000fea0003800000 */
[----:B-----5:R2:W-:Y:S01]  /*5db0*/  STL [R1+0xa0], R0 ;  /* 0x0000a00001007387 */ /* 0x0205e20000100800 */
[----:B------:R-:W-:Y:S01]  /*5dc0*/  ULDC.64 UR6, c[0x0][0x5b8] ;  /* 0x00016e0000067ab9 */ /* 0x000fe20000000a00 */
[----:B------:R-:W-:Y:S02]  /*5dd0*/  ULDC.64 UR8, c[0x0][0x5a8] ;  /* 0x00016a0000087ab9 */ /* 0x000fe40000000a00 */
[----:B--2---:R-:W2:Y:S01]  /*5de0*/  LDL.LU R0, [R1+0x74] ;  /* 0x0000740001007983 */ /* 0x004ea20000300800 */
[----:B------:R-:W-:Y:S01]  /*5df0*/  IMAD R28, R38, UR6, RZ ;  /* 0x00000006261c7c24 */ /* 0x000fe2000f8e02ff */
[----:B------:R-:W-:Y:S01]  /*5e00*/  BSSY B1, `(.L_x_41) ;  /* 0x0000011000017945 */ /* 0x000fe20003800000 */
[----:B--2---:R-:W-:-:S04]  /*5e10*/  IMAD.WIDE.U32 R32, R0, UR6, R32 ;  /* 0x0000000600207c25 */ /* 0x004fc8000f8e0020 */
[----:B------:R-:W-:Y:S01]  /*5e20*/  IMAD R29, R0, UR7, R28 ;  /* 0x00000007001d7c24 */ /* 0x000fe2000f8e021c */
[----:B------:R-:W-:Y:S01]  /*5e30*/  IADD3 R32, P0, R37, R32, RZ ;  /* 0x0000002025207210 */ /* 0x000fe20007f1e0ff */
[----:B------:R2:W5:Y:S01]  /*5e40*/  LDL.LU R0, [R1+0xa0] ;  /* 0x0000a00001007983 */ /* 0x0005620000300800 */
[----:B------:R-:W-:Y:S02]  /*5e50*/  ULDC.64 UR6, c[0x0][0x5b0] ;  /* 0x00016c0000067ab9 */ /* 0x000fe40000000a00 */
[----:B------:R-:W-:Y:S01]  /*5e60*/  IADD3.X R33, R36, R33, R29, P0, !PT ;  /* 0x0000002124217210 */ /* 0x000fe200007fe41d */
[----:B------:R-:W-:Y:S01]  /*5e70*/  IMAD R35, R31, UR6, RZ ;  /* 0x000000061f237c24 */ /* 0x000fe2000f8e02ff */
[----:B------:R-:W-:Y:S01]  /*5e80*/  ISETP.GE.AND P0, PT, R39, 0x1, PT ;  /* 0x000000012700780c */ /* 0x000fe20003f06270 */
[----:B------:R-:W-:-:S03]  /*5e90*/  IMAD.WIDE.U32 R28, R30, UR6, R32 ;  /* 0x000000061e1c7c25 */ /* 0x000fc6000f8e0020 */
[----:B------:R-:W-:Y:S01]  /*5ea0*/  ISETP.LT.OR P4, PT, R34, 0x1, !P0 ;  /* 0x000000012200780c */ /* 0x000fe20004781670 */
[----:B------:R-:W-:Y:S01]  /*5eb0*/  IMAD R35, R30, UR7, R35 ;  /* 0x000000071e237c24 */ /* 0x000fe2000f8e0223 */
[----:B------:R-:W-:-:S04]  /*5ec0*/  IADD3 R28, P1, R28, UR8, RZ ;  /* 0x000000081c1c7c10 */ /* 0x000fc8000ff3e0ff */
[--C-:B------:R-:W-:Y:S02]  /*5ed0*/  IADD3.X R29, R29, UR9, R35.reuse, P1, !PT ;  /* 0x000000091d1d7c10 */ /* 0x100fe40008ffe423 */
[----:B------:R-:W-:-:S05]  /*5ee0*/  PRMT R35, RZ, 0x7610, R35 ;  /* 0x00007610ff237816 */ /* 0x000fca0000000023 */
[----:B--2---:R-:W-:Y:S05]  /*5ef0*/  @P4 BRA `(.L_x_42) ;  /* 0x0000000000044947 */ /* 0x004fea0003800000 */
[----:B------:R2:W5:Y:S02]  /*5f00*/  LDG.E.U8 R35, desc[UR20][R28.64] ;  /* 0x000000141c237981 */ /* 0x000564000c1e1100 */
.L_x_42:
[----:B------:R-:W-:Y:S05]  /*5f10*/  BSYNC B1 ;  /* 0x0000000000017941 */ /* 0x000fea0003800000 */
.L_x_41:
[----:B-----5:R-:W-:Y:S01]  /*5f20*/  LOP3.LUT R35, R35, 0xff, RZ, 0xc0, !PT ;  /* 0x000000ff23237812 */ /* 0x020fe200078ec0ff */
[----:B------:R-:W-:Y:S01]  /*5f30*/  BSSY B1, `(.L_x_43) ;  /* 0x000000b000017945 */ /* 0x000fe20003800000 */
[----:B------:R-:W-:Y:S02]  /*5f40*/  ISETP.LT.OR P3, PT, R34, 0x2, !P0 ;  /* 0x000000022200780c */ /* 0x000fe40004761670 */
[----:B------:R-:W-:-:S05]  /*5f50*/  F2FP.F16.E4M3.UNPACK_B R35, R35 ;  /* 0x00000023ff23723e */ /* 0x000fca00020006ff */
[----:B------:R-:W-:-:S05]  /*5f60*/  HADD2.F32 R35, -RZ, R35.H0_H0 ;  /* 0x20000023ff237230 */ /* 0x000fca0000004100 */
[----:B------:R-:W-:-:S04]  /*5f70*/  FMUL R35, R35, UR31 ;  /* 0x0000001f23237c20 */ /* 0x000fc80008400000 */
[----:B------:R-:W-:-:S05]  /*5f80*/  FFMA R35, R228, UR32, R35 ;  /* 0x00000020e4237c23 */ /* 0x000fca0008000023 */
[----:B------:R-:W-:Y:S02]  /*5f90*/  F2FP.SATFINITE.E4M3.F32.PACK_AB_MERGE_C R37, RZ, R35, RZ ;  /* 0x00000023ff25723e */ /* 0x000fe400048070ff */
[----:B------:R-:W-:-:S03]  /*5fa0*/  PRMT R35, RZ, 0x7610, R35 ;  /* 0x00007610ff237816 */ /* 0x000fc60000000023 */
[----:B------:R3:W-:Y:S01]  /*5fb0*/  @!P4 STG.E.U8 desc[UR20][R24.64], R37 ;  /* 0x000000251800c986 */ /* 0x0007e2000c101114 */
[----:B------:R-:W-:Y:S05]  /*5fc0*/  @P3 BRA `(.L_x_44) ;  /* 0x0000000000043947 */ /* 0x000fea0003800000 */
[----:B------:R4:W5:Y:S02]  /*5fd0*/  LDG.E.U8 R35, desc[UR20][R28.64+0x1] ;  /* 0x000001141c237981 */ /* 0x000964000c1e1100 */
.L_x_44:
[----:B------:R-:W-:Y:S05]  /*5fe0*/  BSYNC B1 ;  /* 0x0000000000017941 */ /* 0x000fea0003800000 */
.L_x_43:
[----:B-----5:R-:W-:Y:S01]  /*5ff0*/  LOP3.LUT R35, R35, 0xff, RZ, 0xc0, !PT ;  /* 0x000000ff23237812 */ /* 0x020fe200078ec0ff */
[----:B------:R-:W-:Y:S01]  /*6000*/  BSSY B1, `(.L_x_45) ;  /* 0x0000013000017945 */ /* 0x000fe20003800000 */
[----:B---3--:R-:W-:Y:S02]  /*6010*/  IADD3 R37, P1, R30, 0x8, RZ ;  /* 0x000000081e257810 */ /* 0x008fe40007f3e0ff */
[----:B------:R-:W-:-:S03]  /*6020*/  F2FP.F16.E4M3.UNPACK_B R35, R35 ;  /* 0x00000023ff23723e */ /* 0x000fc600020006ff */
[----:B------:R-:W-:Y:S01]  /*6030*/  IMAD.X R31, RZ, RZ, R31, P1 ;  /* 0x000000ffff1f7224 */ /* 0x000fe200008e061f */
[----:B------:R-:W-:Y:S01]  /*6040*/  ISETP.GE.AND P1, PT, R39, 0x9, PT ;  /* 0x000000092700780c */ /* 0x000fe20003f26270 */
[----:B------:R-:W-:Y:S02]  /*6050*/  HADD2.F32 R35, -RZ, R35.H0_H0 ;  /* 0x20000023ff237230 */ /* 0x000fe40000004100 */
[----:B------:R-:W-:Y:S01]  /*6060*/  IMAD R36, R31, UR6, RZ ;  /* 0x000000061f247c24 */ /* 0x000fe2000f8e02ff */
[----:B------:R-:W-:Y:S01]  /*6070*/  ISETP.LT.OR P5, PT, R34, 0x1, !P1 ;  /* 0x000000012200780c */ /* 0x000fe20004fa1670 */
[----:B------:R-:W-:-:S04]  /*6080*/  IMAD.WIDE.U32 R32, R37, UR6, R32 ;  /* 0x0000000625207c25 */ /* 0x000fc8000f8e0020 */
[----:B------:R-:W-:Y:S01]  /*6090*/  FMUL R30, R35, UR31 ;  /* 0x0000001f231e7c20 */ /* 0x000fe20008400000 */
[----:B------:R-:W-:-:S03]  /*60a0*/  IMAD R37, R37, UR7, R36 ;  /* 0x0000000725257c24 */ /* 0x000fc6000f8e0224 */
[----:B------:R-:W-:Y:S01]  /*60b0*/  FFMA R227, R227, UR32, R30 ;  /* 0x00000020e3e37c23 */ /* 0x000fe2000800001e */
[----:B------:R-:W-:Y:S02]  /*60c0*/  IADD3 R30, P4, R32, UR8, RZ ;  /* 0x00000008201e7c10 */ /* 0x000fe4000ff9e0ff */
[----:B------:R-:W-:Y:S02]  /*60d0*/  PRMT R32, RZ, 0x7610, R32 ;  /* 0x00007610ff207816 */ /* 0x000fe40000000020 */
[----:B------:R-:W-:Y:S02]  /*60e0*/  F2FP.SATFINITE.E4M3.F32.PACK_AB_MERGE_C R227, RZ, R227, RZ ;  /* 0x000000e3ffe3723e */ /* 0x000fe400048070ff */
[----:B------:R-:W-:-:S03]  /*60f0*/  IADD3.X R31, R33, UR9, R37, P4, !PT ;  /* 0x00000009211f7c10 */ /* 0x000fc6000a7fe425 */
[----:B------:R3:W-:Y:S01]  /*6100*/  @!P3 STG.E.U8 desc[UR20][R24.64+0x1], R227 ;  /* 0x000001e31800b986 */ /* 0x0007e2000c101114 */
[----:B------:R-:W-:Y:S05]  /*6110*/  @P5 BRA `(.L_x_46) ;  /* 0x0000000000045947 */ /* 0x000fea0003800000 */
[----:B------:R0:W5:Y:S02]  /*6120*/  LDG.E.U8 R32, desc[UR20][R30.64] ;  /* 0x000000141e207981 */ /* 0x000164000c1e1100 */
.L_x_46:
[----:B------:R-:W-:Y:S05]  /*6130*/  BSYNC B1 ;  /* 0x0000000000017941 */ /* 0x000fea0003800000 */
.L_x_45:
[----:B-----5:R-:W-:Y:S01]  /*6140*/  LOP3.LUT R32, R32, 0xff, RZ, 0xc0, !PT ;  /* 0x000000ff20207812 */ /* 0x020fe200078ec0ff */
[----:B------:R-:W-:Y:S01]  /*6150*/  BSSY B1, `(.L_x_47) ;  /* 0x000000b000017945 */ /* 0x000fe20003800000 */
[----:B------:R-:W-:Y:S02]  /*6160*/  ISETP.LT.OR P3, PT, R34, 0x2, !P1 ;  /* 0x000000022200780c */ /* 0x000fe40004f61670 */
[----:B------:R-:W-:-:S05]  /*6170*/  F2FP.F16.E4M3.UNPACK_B R32, R32 ;  /* 0x00000020ff20723e */ /* 0x000fca00020006ff */
[----:B------:R-:W-:-:S05]  /*6180*/  HADD2.F32 R32, -RZ, R32.H0_H0 ;  /* 0x20000020ff207230 */ /* 0x000fca0000004100 */
[----:B------:R-:W-:Y:S01]  /*6190*/  FMUL R33, R32, UR31 ;  /* 0x0000001f20217c20 */ /* 0x000fe20008400000 */
[----:B------:R-:W-:-:S03]  /*61a0*/  PRMT R32, RZ, 0x7610, R32 ;  /* 0x00007610ff207816 */ /* 0x000fc60000000020 */
[----:B------:R-:W-:-:S05]  /*61b0*/  FFMA R33, R226, UR32, R33 ;  /* 0x00000020e2217c23 */ /* 0x000fca0008000021 */
[----:B------:R-:W-:-:S05]  /*61c0*/  F2FP.SATFINITE.E4M3.F32.PACK_AB_MERGE_C R33, RZ, R33, RZ ;  /* 0x00000021ff21723e */ /* 0x000fca00048070ff */
[----:B------:R0:W-:Y:S01]  /*61d0*/  @!P5 STG.E.U8 desc[UR20][R26.64], R33 ;  /* 0x000000211a00d986 */ /* 0x0001e2000c101114 */
[----:B------:R-:W-:Y:S05]  /*61e0*/  @P3 BRA `(.L_x_48) ;  /* 0x0000000000043947 */ /* 0x000fea0003800000 */
[----:B------:R0:W5:Y:S02]  /*61f0*/  LDG.E.U8 R32, desc[UR20][R30.64+0x1] ;  /* 0x000001141e207981 */ /* 0x000164000c1e1100 */
.L_x_48:
[----:B------:R-:W-:Y:S05]  /*6200*/  BSYNC B1 ;  /* 0x0000000000017941 */ /* 0x000fea0003800000 */
.L_x_47:
[----:B-----5:R-:W-:Y:S01]  /*6210*/  LOP3.LUT R32, R32, 0xff, RZ, 0xc0, !PT ;  /* 0x000000ff20207812 */ /* 0x020fe200078ec0ff */
[----:B------:R-:W-:Y:S01]  /*6220*/  BSSY B1, `(.L_x_49) ;  /* 0x000000b000017945 */ /* 0x000fe20003800000 */
[----:B------:R-:W-:Y:S02]  /*6230*/  ISETP.LT.OR P4, PT, R34, 0x9, !P0 ;  /* 0x000000092200780c */ /* 0x000fe40004781670 */
[----:B------:R-:W-:-:S05]  /*6240*/  F2FP.F16.E4M3.UNPACK_B R32, R32 ;  /* 0x00000020ff20723e */ /* 0x000fca00020006ff */
[----:B------:R-:W-:-:S05]  /*6250*/  HADD2.F32 R32, -RZ, R32.H0_H0 ;  /* 0x20000020ff207230 */ /* 0x000fca0000004100 */
[----:B------:R-:W-:-:S04]  /*6260*/  FMUL R32, R32, UR31 ;  /* 0x0000001f20207c20 */ /* 0x000fc80008400000 */
[----:B------:R-:W-:-:S05]  /*6270*/  FFMA R32, R225, UR32, R32 ;  /* 0x00000020e1207c23 */ /* 0x000fca0008000020 */
[----:B0-----:R-:W-:Y:S02]  /*6280*/  F2FP.SATFINITE.E4M3.F32.PACK_AB_MERGE_C R33, RZ, R32, RZ ;  /* 0x00000020ff21723e */ /* 0x001fe400048070ff */
[----:B------:R-:W-:-:S03]  /*6290*/  PRMT R32, RZ, 0x7610, R32 ;  /* 0x00007610ff207816 */ /* 0x000fc60000000020 */
[----:B------:R0:W-:Y:S01]  /*62a0*/  @!P3 STG.E.U8 desc[UR20][R26.64+0x1], R33 ;  /* 0x000001211a00b986 */ /* 0x0001e2000c101114 */
[----:B------:R-:W-:Y:S05]  /*62b0*/  @P4 BRA `(.L_x_50) ;  /* 0x0000000000044947 */ /* 0x000fea0003800000 */
[----:B------:R0:W5:Y:S02]  /*62c0*/  LDG.E.U8 R32, desc[UR20][R28.64+0x8] ;  /* 0x000008141c207981 */ /* 0x000164000c1e1100 */
.L_x_50:
[----:B------:R-:W-:Y:S05]  /*62d0*/  BSYNC B1 ;  /* 0x0000000000017941 */ /* 0x000fea0003800000 */
.L_x_49:
[----:B-----5:R-:W-:Y:S01]  /*62e0*/  LOP3.LUT R32, R32, 0xff, RZ, 0xc0, !PT ;  /* 0x000000ff20207812 */ /* 0x020fe200078ec0ff */
[----:B------:R-:W-:Y:S01]  /*62f0*/  BSSY B1, `(.L_x_51) ;  /* 0x000000b000017945 */ /* 0x000fe20003800000 */
[----:B------:R-:W-:Y:S02]  /*6300*/  ISETP.LT.OR P3, PT, R34, 0xa, !P0 ;  /* 0x0000000a2200780c */ /* 0x000fe40004761670 */
[----:B------:R-:W-:-:S05]  /*6310*/  F2FP.F16.E4M3.UNPACK_B R32, R32 ;  /* 0x00000020ff20723e */ /* 0x000fca00020006ff */
[----:B------:R-:W-:-:S05]  /*6320*/  HADD2.F32 R32, -RZ, R32.H0_H0 ;  /* 0x20000020ff207230 */ /* 0x000fca0000004100 */
[----:B0-----:R-:W-:Y:S01]  /*6330*/  FMUL R33, R32, UR31 ;  /* 0x0000001f20217c20 */ /* 0x001fe20008400000 */
[----:B------:R-:W-:-:S03]  /*6340*/  PRMT R32, RZ, 0x7610, R32 ;  /* 0x00007610ff207816 */ /* 0x000fc60000000020 */
[----:B------:R-:W-:-:S05]  /*6350*/  FFMA R33, R224, UR32, R33 ;  /* 0x00000020e0217c23 */ /* 0x000fca0008000021 */
[----:B------:R-:W-:-:S05]  /*6360*/  F2FP.SATFINITE.E4M3.F32.PACK_AB_MERGE_C R33, RZ, R33, RZ ;  /* 0x00000021ff21723e */ /* 0x000fca00048070ff */
[----:B------:R0:W-:Y:S01]  /*6370*/  @!P4 STG.E.U8 desc[UR20][R24.64+0x8], R33 ;  /* 0x000008211800c986 */ /* 0x0001e2000c101114 */
[----:B------:R-:W-:Y:S05]  /*6380*/  @P3 BRA `(.L_x_52) ;  /* 0x0000000000043947 */ /* 0x000fea0003800000 */
[----:B------:R0:W5:Y:S02]  /*6390*/  LDG.E.U8 R32, desc[UR20][R28.64+0x9] ;  /* 0x000009141c207981 */ /* 0x000164000c1e1100 */
.L_x_52:
[----:B------:R-:W-:Y:S05]  /*63a0*/  BSYNC B1 ;  /* 0x0000000000017941 */ /* 0x000fea0003800000 */
.L_x_51:
        /* <DEDUP_REMOVED lines=12> */
.L_x_54:
[----:B------:R-:W-:Y:S05]  /*6470*/  BSYNC B1 ;  /* 0x0000000000017941 */ /* 0x000fea0003800000 */
.L_x_53:
        /* <DEDUP_REMOVED lines=12> */
.L_x_56:
[----:B------:R-:W-:Y:S05]  /*6540*/  BSYNC B1 ;  /* 0x0000000000017941 */ /* 0x000fea0003800000 */
.L_x_55:
        /* <DEDUP_REMOVED lines=12> */
.L_x_58:
[----:B------:R-:W-:Y:S05]  /*6610*/  BSYNC B1 ;  /* 0x0000000000017941 */ /* 0x000fea0003800000 */
.L_x_57:
        /* <DEDUP_REMOVED lines=12> */
.L_x_60:
[----:B------:R-:W-:Y:S05]  /*66e0*/  BSYNC B1 ;  /* 0x0000000000017941 */ /* 0x000fea0003800000 */
.L_x_59:
        /* <DEDUP_REMOVED lines=12> */
.L_x_62:
[----:B------:R-:W-:Y:S05]  /*67b0*/  BSYNC B1 ;  /* 0x0000000000017941 */ /* 0x000fea0003800000 */
.L_x_61:
        /* <DEDUP_REMOVED lines=12> */
.L_x_64:
[----:B------:R-:W-:Y:S05]  /*6880*/  BSYNC B1 ;  /* 0x0000000000017941 */ /* 0x000fea0003800000 */
.L_x_63:
        /* <DEDUP_REMOVED lines=12> */
.L_x_66:
[----:B------:R-:W-:Y:S05]  /*6950*/  BSYNC B1 ;  /* 0x0000000000017941 */ /* 0x000fea0003800000 */
.L_x_65:
        /* <DEDUP_REMOVED lines=12> */
.L_x_68:
[----:B------:R-:W-:Y:S05]  /*6a20*/  BSYNC B1 ;  /* 0x0000000000017941 */ /* 0x000fea0003800000 */
.L_x_67:
        /* <DEDUP_REMOVED lines=12> */
.L_x_70:
[----:B------:R-:W-:Y:S05]  /*6af0*/  BSYNC B1 ;  /* 0x0000000000017941 */ /* 0x000fea0003800000 */
.L_x_69:
        /* <DEDUP_REMOVED lines=12> */
.L_x_72:
[----:B------:R-:W-:Y:S05]  /*6bc0*/  BSYNC B1 ;  /* 0x0000000000017941 */ /* 0x000fea0003800000 */
.L_x_71:
        /* <DEDUP_REMOVED lines=12> */
.L_x_74:
[----:B------:R-:W-:Y:S05]  /*6c90*/  BSYNC B1 ;  /* 0x0000000000017941 */ /* 0x000fea0003800000 */
.L_x_73:
        /* <DEDUP_REMOVED lines=12> */
.L_x_76:
[----:B------:R-:W-:Y:S05]  /*6d60*/  BSYNC B1 ;  /* 0x0000000000017941 */ /* 0x000fea0003800000 */
.L_x_75:
        /* <DEDUP_REMOVED lines=12> */
.L_x_78:
[----:B------:R-:W-:Y:S05]  /*6e30*/  BSYNC B1 ;  /* 0x0000000000017941 */ /* 0x000fea0003800000 */
.L_x_77:
        /* <DEDUP_REMOVED lines=12> */
.L_x_80:
[----:B------:R-:W-:Y:S05]  /*6f00*/  BSYNC B1 ;  /* 0x0000000000017941 */ /* 0x000fea0003800000 */
.L_x_79:
        /* <DEDUP_REMOVED lines=12> */
.L_x_82:
[----:B------:R-:W-:Y:S05]  /*6fd0*/  BSYNC B1 ;  /* 0x0000000000017941 */ /* 0x000fea0003800000 */
.L_x_81:
        /* <DEDUP_REMOVED lines=12> */
.L_x_84:
[----:B------:R-:W-:Y:S05]  /*70a0*/  BSYNC B1 ;  /* 0x0000000000017941 */ /* 0x000fea0003800000 */
.L_x_83:
        /* <DEDUP_REMOVED lines=12> */
.L_x_86:
[----:B------:R-:W-:Y:S05]  /*7170*/  BSYNC B1 ;  /* 0x0000000000017941 */ /* 0x000fea0003800000 */
.L_x_85:
        /* <DEDUP_REMOVED lines=12> */
.L_x_88:
[----:B------:R-:W-:Y:S05]  /*7240*/  BSYNC B1 ;  /* 0x0000000000017941 */ /* 0x000fea0003800000 */
.L_x_87:
        /* <DEDUP_REMOVED lines=12> */
.L_x_90:
[----:B------:R-:W-:Y:S05]  /*7310*/  BSYNC B1 ;  /* 0x0000000000017941 */ /* 0x000fea0003800000 */
.L_x_89:
        /* <DEDUP_REMOVED lines=12> */
.L_x_92:
[----:B------:R-:W-:Y:S05]  /*73e0*/  BSYNC B1 ;  /* 0x0000000000017941 */ /* 0x000fea0003800000 */
.L_x_91:
        /* <DEDUP_REMOVED lines=12> */
.L_x_94:
[----:B------:R-:W-:Y:S05]  /*74b0*/  BSYNC B1 ;  /* 0x0000000000017941 */ /* 0x000fea0003800000 */
.L_x_93:
        /* <DEDUP_REMOVED lines=12> */
.L_x_96:
[----:B------:R-:W-:Y:S05]  /*7580*/  BSYNC B1 ;  /* 0x0000000000017941 */ /* 0x000fea0003800000 */
.L_x_95:
        /* <DEDUP_REMOVED lines=12> */
.L_x_98:
[----:B------:R-:W-:Y:S05]  /*7650*/  BSYNC B1 ;  /* 0x0000000000017941 */ /* 0x000fea0003800000 */
.L_x_97:
        /* <DEDUP_REMOVED lines=12> */
.L_x_100:
[----:B------:R-:W-:Y:S05]  /*7720*/  BSYNC B1 ;  /* 0x0000000000017941 */ /* 0x000fea0003800000 */
.L_x_99:
        /* <DEDUP_REMOVED lines=12> */
.L_x_102:
[----:B------:R-:W-:Y:S05]  /*77f0*/  BSYNC B1 ;  /* 0x0000000000017941 */ /* 0x000fea0003800000 */
.L_x_101:
        /* <DEDUP_REMOVED lines=12> */
.L_x_104:
[----:B------:R-:W-:Y:S05]  /*78c0*/  BSYNC B1 ;  /* 0x0000000000017941 */ /* 0x000fea0003800000 */
.L_x_103:
        /* <DEDUP_REMOVED lines=12> */
.L_x_106:
[----:B------:R-:W-:Y:S05]  /*7990*/  BSYNC B1 ;  /* 0x0000000000017941 */ /* 0x000fea0003800000 */
.L_x_105:
        /* <DEDUP_REMOVED lines=12> */
.L_x_108:
[----:B------:R-:W-:Y:S05]  /*7a60*/  BSYNC B1 ;  /* 0x0000000000017941 */ /* 0x000fea0003800000 */
.L_x_107:
        /* <DEDUP_REMOVED lines=12> */
.L_x_110:
[----:B------:R-:W-:Y:S05]  /*7b30*/  BSYNC B1 ;  /* 0x0000000000017941 */ /* 0x000fea0003800000 */
.L_x_109:
        /* <DEDUP_REMOVED lines=12> */
.L_x_112:
[----:B------:R-:W-:Y:S05]  /*7c00*/  BSYNC B1 ;  /* 0x0000000000017941 */ /* 0x000fea0003800000 */
.L_x_111:
        /* <DEDUP_REMOVED lines=12> */
.L_x_114:
[----:B------:R-:W-:Y:S05]  /*7cd0*/  BSYNC B1 ;  /* 0x0000000000017941 */ /* 0x000fea0003800000 */
.L_x_113:
        /* <DEDUP_REMOVED lines=12> */
.L_x_116:
[----:B------:R-:W-:Y:S05]  /*7da0*/  BSYNC B1 ;  /* 0x0000000000017941 */ /* 0x000fea0003800000 */
.L_x_115:
        /* <DEDUP_REMOVED lines=12> */
.L_x_118:
[----:B------:R-:W-:Y:S05]  /*7e70*/  BSYNC B1 ;  /* 0x0000000000017941 */ /* 0x000fea0003800000 */
.L_x_117:
        /* <DEDUP_REMOVED lines=12> */
.L_x_120:
[----:B------:R-:W-:Y:S05]  /*7f40*/  BSYNC B1 ;  /* 0x0000000000017941 */ /* 0x000fea0003800000 */
.L_x_119:
        /* <DEDUP_REMOVED lines=12> */
.L_x_122:
[----:B------:R-:W-:Y:S05]  /*8010*/  BSYNC B1 ;  /* 0x0000000000017941 */ /* 0x000fea0003800000 */
.L_x_121:
        /* <DEDUP_REMOVED lines=12> */
.L_x_124:
[----:B------:R-:W-:Y:S05]  /*80e0*/  BSYNC B1 ;  /* 0x0000000000017941 */ /* 0x000fea0003800000 */
.L_x_123:
        /* <DEDUP_REMOVED lines=12> */
.L_x_126:
[----:B------:R-:W-:Y:S05]  /*81b0*/  BSYNC B1 ;  /* 0x0000000000017941 */ /* 0x000fea0003800000 */
.L_x_125:
        /* <DEDUP_REMOVED lines=12> */
.L_x_128:
[----:B------:R-:W-:Y:S05]  /*8280*/  BSYNC B1 ;  /* 0x0000000000017941 */ /* 0x000fea0003800000 */
.L_x_127:
        /* <DEDUP_REMOVED lines=12> */
.L_x_130:
[----:B------:R-:W-:Y:S05]  /*8350*/  BSYNC B1 ;  /* 0x0000000000017941 */ /* 0x000fea0003800000 */
.L_x_129:
        /* <DEDUP_REMOVED lines=12> */
.L_x_132:
[----:B------:R-:W-:Y:S05]  /*8420*/  BSYNC B1 ;  /* 0x0000000000017941 */ /* 0x000fea0003800000 */
.L_x_131:
        /* <DEDUP_REMOVED lines=12> */
.L_x_134:
[----:B------:R-:W-:Y:S05]  /*84f0*/  BSYNC B1 ;  /* 0x0000000000017941 */ /* 0x000fea0003800000 */
.L_x_133:
        /* <DEDUP_REMOVED lines=12> */
.L_x_136:
[----:B------:R-:W-:Y:S05]  /*85c0*/  BSYNC B1 ;  /* 0x0000000000017941 */ /* 0x000fea0003800000 */
.L_x_135:
        /* <DEDUP_REMOVED lines=12> */
.L_x_138:
[----:B------:R-:W-:Y:S05]  /*8690*/  BSYNC B1 ;  /* 0x0000000000017941 */ /* 0x000fea0003800000 */
.L_x_137:
        /* <DEDUP_REMOVED lines=12> */
.L_x_140:
[----:B------:R-:W-:Y:S05]  /*8760*/  BSYNC B1 ;  /* 0x0000000000017941 */ /* 0x000fea0003800000 */
.L_x_139:
        /* <DEDUP_REMOVED lines=12> */
.L_x_142:
[----:B------:R-:W-:Y:S05]  /*8830*/  BSYNC B1 ;  /* 0x0000000000017941 */ /* 0x000fea0003800000 */
.L_x_141:
        /* <DEDUP_REMOVED lines=12> */
.L_x_144:
[----:B------:R-:W-:Y:S05]  /*8900*/  BSYNC B1 ;  /* 0x0000000000017941 */ /* 0x000fea0003800000 */
.L_x_143:
        /* <DEDUP_REMOVED lines=12> */
.L_x_146:
[----:B------:R-:W-:Y:S05]  /*89d0*/  BSYNC B1 ;  /* 0x0000000000017941 */ /* 0x000fea0003800000 */
.L_x_145:
        /* <DEDUP_REMOVED lines=12> */
.L_x_148:
[----:B------:R-:W-:Y:S05]  /*8aa0*/  BSYNC B1 ;  /* 0x0000000000017941 */ /* 0x000fea0003800000 */
.L_x_147:
        /* <DEDUP_REMOVED lines=12> */
.L_x_150:
[----:B------:R-:W-:Y:S05]  /*8b70*/  BSYNC B1 ;  /* 0x0000000000017941 */ /* 0x000fea0003800000 */
.L_x_149:
        /* <DEDUP_REMOVED lines=12> */
.L_x_152:
[----:B------:R-:W-:Y:S05]  /*8c40*/  BSYNC B1 ;  /* 0x0000000000017941 */ /* 0x000fea0003800000 */
.L_x_151:
        /* <DEDUP_REMOVED lines=12> */
.L_x_154:
[----:B------:R-:W-:Y:S05]  /*8d10*/  BSYNC B1 ;  /* 0x0000000000017941 */ /* 0x000fea0003800000 */
.L_x_153:
        /* <DEDUP_REMOVED lines=12> */
.L_x_156:
[----:B------:R-:W-:Y:S05]  /*8de0*/  BSYNC B1 ;  /* 0x0000000000017941 */ /* 0x000fea0003800000 */
.L_x_155:
        /* <DEDUP_REMOVED lines=12> */
.L_x_158:
[----:B------:R-:W-:Y:S05]  /*8eb0*/  BSYNC B1 ;  /* 0x0000000000017941 */ /* 0x000fea0003800000 */
.L_x_157:
        /* <DEDUP_REMOVED lines=12> */
.L_x_160:
[----:B------:R-:W-:Y:S05]  /*8f80*/  BSYNC B1 ;  /* 0x0000000000017941 */ /* 0x000fea0003800000 */
.L_x_159:
        /* <DEDUP_REMOVED lines=12> */
.L_x_162:
[----:B------:R-:W-:Y:S05]  /*9050*/  BSYNC B1 ;  /* 0x0000000000017941 */ /* 0x000fea0003800000 */
.L_x_161:
        /* <DEDUP_REMOVED lines=12> */
.L_x_164:
[----:B------:R-:W-:Y:S05]  /*9120*/  BSYNC B1 ;  /* 0x0000000000017941 */ /* 0x000fea0003800000 */
.L_x_163:
        /* <DEDUP_REMOVED lines=12> */
.L_x_166:
[----:B------:R-:W-:Y:S05]  /*91f0*/  BSYNC B1 ;  /* 0x0000000000017941 */ /* 0x000fea0003800000 */
.L_x_165:
        /* <DEDUP_REMOVED lines=12> */
.L_x_168:
[----:B------:R-:W-:Y:S05]  /*92c0*/  BSYNC B1 ;  /* 0x0000000000017941 */ /* 0x000fea0003800000 */
.L_x_167:
        /* <DEDUP_REMOVED lines=12> */
.L_x_170:
[----:B------:R-:W-:Y:S05]  /*9390*/  BSYNC B1 ;  /* 0x0000000000017941 */ /* 0x000fea0003800000 */
.L_x_169:
        /* <DEDUP_REMOVED lines=12> */
.L_x_172:
[----:B------:R-:W-:Y:S05]  /*9460*/  BSYNC B1 ;  /* 0x0000000000017941 */ /* 0x000fea0003800000 */
.L_x_171:
        /* <DEDUP_REMOVED lines=12> */
.L_x_174:
[----:B------:R-:W-:Y:S05]  /*9530*/  BSYNC B1 ;  /* 0x0000000000017941 */ /* 0x000fea0003800000 */
.L_x_173:
        /* <DEDUP_REMOVED lines=12> */
.L_x_176:
[----:B------:R-:W-:Y:S05]  /*9600*/  BSYNC B1 ;  /* 0x0000000000017941 */ /* 0x000fea0003800000 */
.L_x_175:
        /* <DEDUP_REMOVED lines=12> */
.L_x_178:
[----:B------:R-:W-:Y:S05]  /*96d0*/  BSYNC B1 ;  /* 0x0000000000017941 */ /* 0x000fea0003800000 */
.L_x_177:
        /* <DEDUP_REMOVED lines=12> */
.L_x_180:
[----:B------:R-:W-:Y:S05]  /*97a0*/  BSYNC B1 ;  /* 0x0000000000017941 */ /* 0x000fea0003800000 */
.L_x_179:
        /* <DEDUP_REMOVED lines=12> */
.L_x_182:
[----:B------:R-:W-:Y:S05]  /*9870*/  BSYNC B1 ;  /* 0x0000000000017941 */ /* 0x000fea0003800000 */
.L_x_181:
        /* <DEDUP_REMOVED lines=12> */
.L_x_184:
[----:B------:R-:W-:Y:S05]  /*9940*/  BSYNC B1 ;  /* 0x0000000000017941 */ /* 0x000fea0003800000 */
.L_x_183:
        /* <DEDUP_REMOVED lines=12> */
.L_x_186:
[----:B------:R-:W-:Y:S05]  /*9a10*/  BSYNC B1 ;  /* 0x0000000000017941 */ /* 0x000fea0003800000 */
.L_x_185:
        /* <DEDUP_REMOVED lines=12> */
.L_x_188:
[----:B------:R-:W-:Y:S05]  /*9ae0*/  BSYNC B1 ;  /* 0x0000000000017941 */ /* 0x000fea0003800000 */
.L_x_187:
        /* <DEDUP_REMOVED lines=12> */
.L_x_190:
[----:B------:R-:W-:Y:S05]  /*9bb0*/  BSYNC B1 ;  /* 0x0000000000017941 */ /* 0x000fea0003800000 */
.L_x_189:
        /* <DEDUP_REMOVED lines=12> */
.L_x_192:
[----:B------:R-:W-:Y:S05]  /*9c80*/  BSYNC B1 ;  /* 0x0000000000017941 */ /* 0x000fea0003800000 */
.L_x_191:
        /* <DEDUP_REMOVED lines=12> */
.L_x_194:
[----:B------:R-:W-:Y:S05]  /*9d50*/  BSYNC B1 ;  /* 0x0000000000017941 */ /* 0x000fea0003800000 */
.L_x_193:
        /* <DEDUP_REMOVED lines=12> */
.L_x_196:
[----:B------:R-:W-:Y:S05]  /*9e20*/  BSYNC B1 ;  /* 0x0000000000017941 */ /* 0x000fea0003800000 */
.L_x_195:
[----:B-----5:R-:W-:Y:S01]  /*9e30*/  LOP3.LUT R32, R32, 0xff, RZ, 0xc0, !PT ;  /* 0x000000ff20207812 */ /* 0x020fe200078ec0ff */
[----:B------:R-:W-:Y:S01]  /*9e40*/  BSSY B1, `(.L_x_197) ;  /* 0x000000b000017945 */ /* 0x000fe20003800000 */
[----:B------:R-:W-:Y:S02]  /*9e50*/  ISETP.LT.OR P4, PT, R34, 0x99, !P1 ;  /* 0x000000992200780c */ /* 0x000fe40004f81670 */
[----:B------:R-:W-:-:S05]  /*9e60*/  F2FP.F16.E4M3.UNPACK_B R32, R32 ;  /* 0x00000020ff20723e */ /* 0x000fca00020006ff */
[----:B------:R-:W-:-:S05]  /*9e70*/  HADD2.F32 R32, -RZ, R32.H0_H0 ;  /* 0x20000020ff207230 */ /* 0x000fca0000004100 */
[----:B------:R-:W-:-:S04]  /*9e80*/  FMUL R32, R32, UR31 ;  /* 0x0000001f20207c20 */ /* 0x000fc80008400000 */
[----:B------:R-:W-:Y:S01]  /*9e90*/  FFMA R32, R23, UR32, R32 ;  /* 0x0000002017207c23 */ /* 0x000fe20008000020 */
[----:B------:R-:W-:-:S04]  /*9ea0*/  PRMT R23, RZ, 0x7610, R23 ;  /* 0x00007610ff177816 */ /* 0x000fc80000000017 */
[----:B0-----:R-:W-:-:S05]  /*9eb0*/  F2FP.SATFINITE.E4M3.F32.PACK_AB_MERGE_C R33, RZ, R32, RZ ;  /* 0x00000020ff21723e */ /* 0x001fca00048070ff */
[----:B------:R0:W-:Y:S01]  /*9ec0*/  @!P3 STG.E.U8 desc[UR20][R24.64+0x99], R33 ;  /* 0x000099211800b986 */ /* 0x0001e2000c101114 */
[----:B------:R-:W-:Y:S05]  /*9ed0*/  @P4 BRA `(.L_x_198) ;  /* 0x0000000000044947 */ /* 0x000fea0003800000 */
[----:B------:R0:W5:Y:S02]  /*9ee0*/  LDG.E.U8 R23, desc[UR20][R30.64+0x98] ;  /* 0x000098141e177981 */ /* 0x000164000c1e1100 */
.L_x_198:
[----:B------:R-:W-:Y:S05]  /*9ef0*/  BSYNC B1 ;  /* 0x0000000000017941 */ /* 0x000fea0003800000 */
.L_x_197:
        /* <DEDUP_REMOVED lines=8> */
[----:B------:R-:W-:-:S05]  /*9f80*/  F2FP.SATFINITE.E4M3.F32.PACK_AB_MERGE_C R23, RZ, R23, RZ ;  /* 0x00000017ff17723e */ /* 0x000fca00048070ff */
[----:B------:R0:W-:Y:S01]  /*9f90*/  @!P4 STG.E.U8 desc[UR20][R26.64+0x98], R23 ;  /* 0x000098171a00c986 */ /* 0x0001e2000c101114 */
[----:B------:R-:W-:Y:S05]  /*9fa0*/  @P3 BRA `(.L_x_200) ;  /* 0x0000000000043947 */ /* 0x000fea0003800000 */
[----:B------:R0:W5:Y:S02]  /*9fb0*/  LDG.E.U8 R22, desc[UR20][R30.64+0x99] ;  /* 0x000099141e167981 */ /* 0x000164000c1e1100 */
.L_x_200:
[----:B------:R-:W-:Y:S05]  /*9fc0*/  BSYNC B1 ;  /* 0x0000000000017941 */ /* 0x000fea0003800000 */
.L_x_199:
        /* <DEDUP_REMOVED lines=12> */
.L_x_202:
[----:B------:R-:W-:Y:S05]  /*a090*/  BSYNC B1 ;  /* 0x0000000000017941 */ /* 0x000fea0003800000 */
.L_x_201:
        /* <DEDUP_REMOVED lines=12> */
.L_x_204:
[----:B------:R-:W-:Y:S05]  /*a160*/  BSYNC B1 ;  /* 0x0000000000017941 */ /* 0x000fea0003800000 */
.L_x_203:
        /* <DEDUP_REMOVED lines=12> */
.L_x_206:
[----:B------:R-:W-:Y:S05]  /*a230*/  BSYNC B1 ;  /* 0x0000000000017941 */ /* 0x000fea0003800000 */
.L_x_205:
        /* <DEDUP_REMOVED lines=12> */
.L_x_208:
[----:B------:R-:W-:Y:S05]  /*a300*/  BSYNC B1 ;  /* 0x0000000000017941 */ /* 0x000fea0003800000 */
.L_x_207:
        /* <DEDUP_REMOVED lines=12> */
.L_x_210:
[----:B------:R-:W-:Y:S05]  /*a3d0*/  BSYNC B1 ;  /* 0x0000000000017941 */ /* 0x000fea0003800000 */
.L_x_209:
        /* <DEDUP_REMOVED lines=12> */
.L_x_212:
[----:B------:R-:W-:Y:S05]  /*a4a0*/  BSYNC B1 ;  /* 0x0000000000017941 */ /* 0x000fea0003800000 */
.L_x_211:
        /* <DEDUP_REMOVED lines=12> */
.L_x_214:
[----:B------:R-:W-:Y:S05]  /*a570*/  BSYNC B1 ;  /* 0x0000000000017941 */ /* 0x000fea0003800000 */
.L_x_213:
        /* <DEDUP_REMOVED lines=12> */
.L_x_216:
[----:B------:R-:W-:Y:S05]  /*a640*/  BSYNC B1 ;  /* 0x0000000000017941 */ /* 0x000fea0003800000 */
.L_x_215:
        /* <DEDUP_REMOVED lines=12> */
.L_x_218:
[----:B------:R-:W-:Y:S05]  /*a710*/  BSYNC B1 ;  /* 0x0000000000017941 */ /* 0x000fea0003800000 */
.L_x_217:
        /* <DEDUP_REMOVED lines=12> */
.L_x_220:
[----:B------:R-:W-:Y:S05]  /*a7e0*/  BSYNC B1 ;  /* 0x0000000000017941 */ /* 0x000fea0003800000 */
.L_x_219:
        /* <DEDUP_REMOVED lines=12> */
.L_x_222:
[----:B------:R-:W-:Y:S05]  /*a8b0*/  BSYNC B1 ;  /* 0x0000000000017941 */ /* 0x000fea0003800000 */
.L_x_221:
        /* <DEDUP_REMOVED lines=12> */
.L_x_224:
[----:B------:R-:W-:Y:S05]  /*a980*/  BSYNC B1 ;  /* 0x0000000000017941 */ /* 0x000fea0003800000 */
.L_x_223:
        /* <DEDUP_REMOVED lines=12> */
.L_x_226:
[----:B------:R-:W-:Y:S05]  /*aa50*/  BSYNC B1 ;  /* 0x0000000000017941 */ /* 0x000fea0003800000 */
.L_x_225:
        /* <DEDUP_REMOVED lines=12> */
.L_x_228:
[----:B------:R-:W-:Y:S05]  /*ab20*/  BSYNC B1 ;  /* 0x0000000000017941 */ /* 0x000fea0003800000 */
.L_x_227:
        /* <DEDUP_REMOVED lines=12> */
.L_x_230:
[----:B------:R-:W-:Y:S05]  /*abf0*/  BSYNC B1 ;  /* 0x0000000000017941 */ /* 0x000fea0003800000 */
.L_x_229:
        /* <DEDUP_REMOVED lines=12> */
.L_x_232:
[----:B------:R-:W-:Y:S05]  /*acc0*/  BSYNC B1 ;  /* 0x0000000000017941 */ /* 0x000fea0003800000 */
.L_x_231:
        /* <DEDUP_REMOVED lines=12> */
.L_x_234:
[----:B------:R-:W-:Y:S05]  /*ad90*/  BSYNC B1 ;  /* 0x0000000000017941 */ /* 0x000fea0003800000 */
.L_x_233:
        /* <DEDUP_REMOVED lines=12> */
.L_x_236:
[----:B------:R-:W-:Y:S05]  /*ae60*/  BSYNC B1 ;  /* 0x0000000000017941 */ /* 0x000fea0003800000 */
.L_x_235:
        /* <DEDUP_REMOVED lines=12> */
.L_x_238:
[----:B------:R-:W-:Y:S05]  /*af30*/  BSYNC B1 ;  /* 0x0000000000017941 */ /* 0x000fea0003800000 */
.L_x_237:
        /* <DEDUP_REMOVED lines=12> */
.L_x_240:
[----:B------:R-:W-:Y:S05]  /*b000*/  BSYNC B1 ;  /* 0x0000000000017941 */ /* 0x000fea0003800000 */
.L_x_239:
[----:B-----5:R-:W-:Y:S01]  /*b010*/  LOP3.LUT R2, R2, 0xff, RZ, 0xc0, !PT ;  /* 0x000000ff02027812 */ /* 0x020fe200078ec0ff */
[----:B------:R-:W-:Y:S01]  /*b020*/  BSSY B1, `(.L_x_241) ;  /* 0x000000b000017945 */ /* 0x000fe20003800000 */
[----:B------:R-:W-:Y:S02]  /*b030*/  ISETP.LT.OR P4, PT, R34, 0xc9, !P0 ;  /* 0x000000c92200780c */ /* 0x000fe40004781670 */
[----:B------:R-:W-:-:S05]  /*b040*/  F2FP.F16.E4M3.UNPACK_B R2, R2 ;  /* 0x00000002ff02723e */ /* 0x000fca00020006ff */
[----:B------:R-:W-:-:S05]  /*b050*/  HADD2.F32 R2, -RZ, R2.H0_H0 ;  /* 0x20000002ff027230 */ /* 0x000fca0000004100 */
[----:B0-----:R-:W-:-:S04]  /*b060*/  FMUL R3, R2, UR31 ;  /* 0x0000001f02037c20 */ /* 0x001fc80008400000 */
[----:B------:R-:W-:Y:S01]  /*b070*/  FFMA R3, R0, UR32, R3 ;  /* 0x0000002000037c23 */ /* 0x000fe20008000003 */
[----:B------:R-:W-:-:S04]  /*b080*/  PRMT R0, RZ, 0x7610, R0 ;  /* 0x00007610ff007816 */ /* 0x000fc80000000000 */
[----:B------:R-:W-:-:S05]  /*b090*/  F2FP.SATFINITE.E4M3.F32.PACK_AB_MERGE_C R3, RZ, R3, RZ ;  /* 0x00000003ff03723e */ /* 0x000fca00048070ff */
[----:B------:R0:W-:Y:S01]  /*b0a0*/  @!P3 STG.E.U8 desc[UR20][R26.64+0xc1], R3 ;  /* 0x0000c1031a00b986 */ /* 0x0001e2000c101114 */
[----:B------:R-:W-:Y:S05]  /*b0b0*/  @P4 BRA `(.L_x_242) ;  /* 0x0000000000044947 */ /* 0x000fea0003800000 */
[----:B------:R0:W5:Y:S02]  /*b0c0*/  LDG.E.U8 R0, desc[UR20][R28.64+0xc8] ;  /* 0x0000c8141c007981 */ /* 0x000164000c1e1100 */
.L_x_242:
[----:B------:R-:W-:Y:S05]  /*b0d0*/  BSYNC B1 ;  /* 0x0000000000017941 */ /* 0x000fea0003800000 */
.L_x_241:
[----:B------:R-:W2:Y:S01]  /*b0e0*/  LDL.LU R2, [R1] ;  /* 0x0000000001027983 */ /* 0x000ea20000300800 */
[----:B-----5:R-:W-:Y:S01]  /*b0f0*/  LOP3.LUT R0, R0, 0xff, RZ, 0xc0, !PT ;  /* 0x000000ff00007812 */ /* 0x020fe200078ec0ff */
[----:B------:R-:W-:Y:S01]  /*b100*/  BSSY B1, `(.L_x_243) ;  /* 0x000000b000017945 */ /* 0x000fe20003800000 */
[----:B------:R-:W-:Y:S02]  /*b110*/  ISETP.LT.OR P3, PT, R34, 0xca, !P0 ;  /* 0x000000ca2200780c */ /* 0x000fe40004761670 */
[----:B------:R-:W-:-:S05]  /*b120*/  F2FP.F16.E4M3.UNPACK_B R0, R0 ;  /* 0x00000000ff00723e */ /* 0x000fca00020006ff */
[----:B------:R-:W-:-:S05]  /*b130*/  HADD2.F32 R0, -RZ, R0.H0_H0 ;  /* 0x20000000ff007230 */ /* 0x000fca0000004100 */
[----:B------:R-:W-:-:S04]  /*b140*/  FMUL R0, R0, UR31 ;  /* 0x0000001f00007c20 */ /* 0x000fc80008400000 */
[----:B--2---:R-:W-:-:S05]  /*b150*/  FFMA R0, R2, UR32, R0 ;  /* 0x0000002002007c23 */ /* 0x004fca0008000000 */
[----:B0-----:R-:W-:Y:S02]  /*b160*/  F2FP.SATFINITE.E4M3.F32.PACK_AB_MERGE_C R3, RZ, R0, RZ ;  /* 0x00000000ff03723e */ /* 0x001fe400048070ff */
[----:B------:R-:W-:-:S03]  /*b170*/  PRMT R0, RZ, 0x7610, R0 ;  /* 0x00007610ff007816 */ /* 0x000fc60000000000 */
[----:B------:R0:W-:Y:S01]  /*b180*/  @!P4 STG.E.U8 desc[UR20][R24.64+0xc8], R3 ;  /* 0x0000c8031800c986 */ /* 0x0001e2000c101114 */
[----:B------:R-:W-:Y:S05]  /*b190*/  @P3 BRA `(.L_x_244) ;  /* 0x0000000000043947 */ /* 0x000fea0003800000 */
[----:B------:R2:W5:Y:S02]  /*b1a0*/  LDG.E.U8 R0, desc[UR20][R28.64+0xc9] ;  /* 0x0000c9141c007981 */ /* 0x000564000c1e1100 */
.L_x_244:
[----:B------:R-:W-:Y:S05]  /*b1b0*/  BSYNC B1 ;  /* 0x0000000000017941 */ /* 0x000fea0003800000 */
.L_x_243:
[----:B------:R-:W3:Y:S01]  /*b1c0*/  LDL.LU R2, [R1+0x4] ;  /* 0x0000040001027983 */ /* 0x000ee20000300800 */
[----:B-----5:R-:W-:Y:S01]  /*b1d0*/  LOP3.LUT R0, R0, 0xff, RZ, 0xc0, !PT ;  /* 0x000000ff00007812 */ /* 0x020fe200078ec0ff */
[----:B------:R-:W-:Y:S01]  /*b1e0*/  BSSY B1, `(.L_x_245) ;  /* 0x000000b000017945 */ /* 0x000fe20003800000 */
[----:B------:R-:W-:Y:S02]  /*b1f0*/  ISETP.LT.OR P4, PT, R34, 0xc9, !P1 ;  /* 0x000000c92200780c */ /* 0x000fe40004f81670 */
[----:B------:R-:W-:-:S05]  /*b200*/  F2FP.F16.E4M3.UNPACK_B R0, R0 ;  /* 0x00000000ff00723e */ /* 0x000fca00020006ff */
[----:B------:R-:W-:-:S05]  /*b210*/  HADD2.F32 R0, -RZ, R0.H0_H0 ;  /* 0x20000000ff007230 */ /* 0x000fca0000004100 */
[----:B------:R-:W-:-:S04]  /*b220*/  FMUL R0, R0, UR31 ;  /* 0x0000001f00007c20 */ /* 0x000fc80008400000 */
[----:B---3--:R-:W-:-:S05]  /*b230*/  FFMA R0, R2, UR32, R0 ;  /* 0x0000002002007c23 */ /* 0x008fca0008000000 */
[----:B0-----:R-:W-:Y:S02]  /*b240*/  F2FP.SATFINITE.E4M3.F32.PACK_AB_MERGE_C R3, RZ, R0, RZ ;  /* 0x00000000ff03723e */ /* 0x001fe400048070ff */
[----:B------:R-:W-:-:S03]  /*b250*/  PRMT R0, RZ, 0x7610, R0 ;  /* 0x00007610ff007816 */ /* 0x000fc60000000000 */
[----:B------:R0:W-:Y:S01]  /*b260*/  @!P3 STG.E.U8 desc[UR20][R24.64+0xc9], R3 ;  /* 0x0000c9031800b986 */ /* 0x0001e2000c101114 */
[----:B------:R-:W-:Y:S05]  /*b270*/  @P4 BRA `(.L_x_246) ;  /* 0x0000000000044947 */ /* 0x000fea0003800000 */
[----:B------:R3:W5:Y:S02]  /*b280*/  LDG.E.U8 R0, desc[UR20][R30.64+0xc8] ;  /* 0x0000c8141e007981 */ /* 0x000764000c1e1100 */
.L_x_246:
[----:B------:R-:W-:Y:S05]  /*b290*/  BSYNC B1 ;  /* 0x0000000000017941 */ /* 0x000fea0003800000 */
.L_x_245:
[----:B------:R-:W2:Y:S01]  /*b2a0*/  LDL.LU R2, [R1+0x8] ;  /* 0x0000080001027983 */ /* 0x000ea20000300800 */
        /* <DEDUP_REMOVED lines=12> */
.L_x_248:
[----:B------:R-:W-:Y:S05]  /*b370*/  BSYNC B1 ;  /* 0x0000000000017941 */ /* 0x000fea0003800000 */
.L_x_247:
        /* <DEDUP_REMOVED lines=13> */
.L_x_250:
[----:B------:R-:W-:Y:S05]  /*b450*/  BSYNC B1 ;  /* 0x0000000000017941 */ /* 0x000fea0003800000 */
.L_x_249:
        /* <DEDUP_REMOVED lines=13> */
.L_x_252:
[----:B------:R-:W-:Y:S05]  /*b530*/  BSYNC B1 ;  /* 0x0000000000017941 */ /* 0x000fea0003800000 */
.L_x_251:
        /* <DEDUP_REMOVED lines=13> */
.L_x_254:
[----:B------:R-:W-:Y:S05]  /*b610*/  BSYNC B1 ;  /* 0x0000000000017941 */ /* 0x000fea0003800000 */
.L_x_253:
        /* <DEDUP_REMOVED lines=13> */
.L_x_256:
[----:B------:R-:W-:Y:S05]  /*b6f0*/  BSYNC B1 ;  /* 0x0000000000017941 */ /* 0x000fea0003800000 */
.L_x_255:
        /* <DEDUP_REMOVED lines=13> */
.L_x_258:
[----:B------:R-:W-:Y:S05]  /*b7d0*/  BSYNC B1 ;  /* 0x0000000000017941 */ /* 0x000fea0003800000 */
.L_x_257:
        /* <DEDUP_REMOVED lines=13> */
.L_x_260:
[----:B------:R-:W-:Y:S05]  /*b8b0*/  BSYNC B1 ;  /* 0x0000000000017941 */ /* 0x000fea0003800000 */
.L_x_259:
        /* <DEDUP_REMOVED lines=13> */
.L_x_262:
[----:B------:R-:W-:Y:S05]  /*b990*/  BSYNC B1 ;  /* 0x0000000000017941 */ /* 0x000fea0003800000 */
.L_x_261:
        /* <DEDUP_REMOVED lines=13> */
.L_x_264:
[----:B------:R-:W-:Y:S05]  /*ba70*/  BSYNC B1 ;  /* 0x0000000000017941 */ /* 0x000fea0003800000 */
.L_x_263:
        /* <DEDUP_REMOVED lines=13> */
.L_x_266:
[----:B------:R-:W-:Y:S05]  /*bb50*/  BSYNC B1 ;  /* 0x0000000000017941 */ /* 0x000fea0003800000 */
.L_x_265:
        /* <DEDUP_REMOVED lines=13> */
.L_x_268:
[----:B------:R-:W-:Y:S05]  /*bc30*/  BSYNC B1 ;  /* 0x0000000000017941 */ /* 0x000fea0003800000 */
.L_x_267:
        /* <DEDUP_REMOVED lines=13> */
.L_x_270:
[----:B------:R-:W-:Y:S05]  /*bd10*/  BSYNC B1 ;  /* 0x0000000000017941 */ /* 0x000fea0003800000 */
.L_x_269:
        /* <DEDUP_REMOVED lines=13> */
.L_x_272:
[----:B------:R-:W-:Y:S05]  /*bdf0*/  BSYNC B1 ;  /* 0x0000000000017941 */ /* 0x000fea0003800000 */
.L_x_271:
        /* <DEDUP_REMOVED lines=13> */
.L_x_274:
[----:B------:R-:W-:Y:S05]  /*bed0*/  BSYNC B1 ;  /* 0x0000000000017941 */ /* 0x000fea0003800000 */
.L_x_273:
        /* <DEDUP_REMOVED lines=13> */
.L_x_276:
[----:B------:R-:W-:Y:S05]  /*bfb0*/  BSYNC B1 ;  /* 0x0000000000017941 */ /* 0x000fea0003800000 */
.L_x_275:
        /* <DEDUP_REMOVED lines=13> */
.L_x_278:
[----:B------:R-:W-:Y:S05]  /*c090*/  BSYNC B1 ;  /* 0x0000000000017941 */ /* 0x000fea0003800000 */
.L_x_277:
        /* <DEDUP_REMOVED lines=13> */
.L_x_280:
[----:B------:R-:W-:Y:S05]  /*c170*/  BSYNC B1 ;  /* 0x0000000000017941 */ /* 0x000fea0003800000 */
.L_x_279:
        /* <DEDUP_REMOVED lines=13> */
.L_x_282:
[----:B------:R-:W-:Y:S05]  /*c250*/  BSYNC B1 ;  /* 0x0000000000017941 */ /* 0x000fea0003800000 */
.L_x_281:
        /* <DEDUP_REMOVED lines=13> */
.L_x_284:
[----:B------:R-:W-:Y:S05]  /*c330*/  BSYNC B1 ;  /* 0x0000000000017941 */ /* 0x000fea0003800000 */
.L_x_283:
        /* <DEDUP_REMOVED lines=13> */
.L_x_286:
[----:B------:R-:W-:Y:S05]  /*c410*/  BSYNC B1 ;  /* 0x0000000000017941 */ /* 0x000fea0003800000 */
.L_x_285:
        /* <DEDUP_REMOVED lines=13> */
.L_x_288:
[----:B------:R-:W-:Y:S05]  /*c4f0*/  BSYNC B1 ;  /* 0x0000000000017941 */ /* 0x000fea0003800000 */
.L_x_287:
        /* <DEDUP_REMOVED lines=13> */
.L_x_290:
[----:B------:R-:W-:Y:S05]  /*c5d0*/  BSYNC B1 ;  /* 0x0000000000017941 */ /* 0x000fea0003800000 */
.L_x_289:
        /* <DEDUP_REMOVED lines=13> */
.L_x_292:
[----:B------:R-:W-:Y:S05]  /*c6b0*/  BSYNC B1 ;  /* 0x0000000000017941 */ /* 0x000fea0003800000 */
.L_x_291:
        /* <DEDUP_REMOVED lines=13> */
.L_x_294:
[----:B------:R-:W-:Y:S05]  /*c790*/  BSYNC B1 ;  /* 0x0000000000017941 */ /* 0x000fea0003800000 */
.L_x_293:
        /* <DEDUP_REMOVED lines=13> */
.L_x_296:
[----:B------:R-:W-:Y:S05]  /*c870*/  BSYNC B1 ;  /* 0x0000000000017941 */ /* 0x000fea0003800000 */
.L_x_295:
[----:B------:R-:W-:Y:S05]  /*c880*/  @P1 BRA `(.L_x_297) ;  /* 0x00000020009c1947 */ /* 0x000fea0003800000 */
[----:B------:R-:W2:Y:S01]  /*c890*/  LDL.LU R2, [R1+0x6c] ;  /* 0x00006c0001027983 */ /* 0x000ea20000300800 */
[----:B-----5:R-:W-:-:S04]  /*c8a0*/  LOP3.LUT R0, R0, 0xff, RZ, 0xc0, !PT ;  /* 0x000000ff00007812 */ /* 0x020fc800078ec0ff */
[----:B------:R-:W-:-:S05]  /*c8b0*/  F2FP.F16.E4M3.UNPACK_B R0, R0 ;  /* 0x00000000ff00723e */ /* 0x000fca00020006ff */
[----:B------:R-:W-:-:S05]  /*c8c0*/  HADD2.F32 R0, -RZ, R0.H0_H0 ;  /* 0x20000000ff007230 */ /* 0x000fca0000004100 */
[----:B------:R-:W-:-:S04]  /*c8d0*/  FMUL R0, R0, UR31 ;  /* 0x0000001f00007c20 */ /* 0x000fc80008400000 */
[----:B--2---:R-:W-:-:S05]  /*c8e0*/  FFMA R0, R2, UR32, R0 ;  /* 0x0000002002007c23 */ /* 0x004fca0008000000 */
[----:B0-----:R-:W-:-:S05]  /*c8f0*/  F2FP.SATFINITE.E4M3.F32.PACK_AB_MERGE_C R3, RZ, R0, RZ ;  /* 0x00000000ff03723e */ /* 0x001fca00048070ff */
[----:B------:R0:W-:Y:S01]  /*c900*/  STG.E.U8 desc[UR20][R26.64+0xf9], R3 ;  /* 0x0000f9031a007986 */ /* 0x0001e2000c101114 */
[----:B------:R-:W-:Y:S05]  /*c910*/  BRA `(.L_x_297) ;  /* 0x0000002000787947 */ /* 0x000fea0003800000 */
.L_x_40:
[----:B------:R-:W-:Y:S01]  /*c920*/  ISETP.GE.AND P1, PT, R39, 0x1, PT ;  /* 0x000000012700780c */ /* 0x000fe20003f26270 */
[----:B------:R-:W-:Y:S01]  /*c930*/  FMUL R228, R228, UR32 ;  /* 0x00000020e4e47c20 */ /* 0x000fe20008400000 */
[----:B------:R-:W-:Y:S01]  /*c940*/  FMUL R227, R227, UR32 ;  /* 0x00000020e3e37c20 */ /* 0x000fe20008400000 */
[----:B------:R-:W-:Y:S01]  /*c950*/  ISETP.GE.AND P0, PT, R39, 0x9, PT ;  /* 0x000000092700780c */ /* 0x000fe20003f06270 */
[----:B------:R-:W-:Y:S01]  /*c960*/  FMUL R226, R226, UR32 ;  /* 0x00000020e2e27c20 */ /* 0x000fe20008400000 */
[C---:B------:R-:W-:Y:S02]  /*c970*/  ISETP.LT.OR P4, PT, R34.reuse, 0x1, !P1 ;  /* 0x000000012200780c */ /* 0x040fe40004f81670 */
[----:B------:R-:W-:Y:S02]  /*c980*/  ISETP.LT.OR P5, PT, R34, 0x2, !P1 ;  /* 0x000000022200780c */ /* 0x000fe40004fa1670 */
[----:B------:R-:W-:Y:S02]  /*c990*/  F2FP.SATFINITE.E4M3.F32.PACK_AB_MERGE_C R29, RZ, R228, RZ ;  /* 0x000000e4ff1d723e */ /* 0x000fe400048070ff */
[----:B------:R-:W-:-:S02]  /*c9a0*/  F2FP.SATFINITE.E4M3.F32.PACK_AB_MERGE_C R227, RZ, R227, RZ ;  /* 0x000000e3ffe3723e */ /* 0x000fc400048070ff */
[----:B------:R-:W-:Y:S01]  /*c9b0*/  ISETP.LT.OR P3, PT, R34, 0x1, !P0 ;  /* 0x000000012200780c */ /* 0x000fe20004761670 */
[----:B------:R-:W-:-:S04]  /*c9c0*/  FMUL R225, R225, UR32 ;  /* 0x00000020e1e17c20 */ /* 0x000fc80008400000 */
[----:B------:R2:W-:Y:S01]  /*c9d0*/  @!P4 STG.E.U8 desc[UR20][R24.64], R29 ;  /* 0x0000001d1800c986 */ /* 0x0005e2000c101114 */
[----:B------:R-:W-:-:S03]  /*c9e0*/  ISETP.LT.OR P4, PT, R34, 0x2, !P0 ;  /* 0x000000022200780c */ /* 0x000fc60004781670 */
[----:B------:R3:W-:Y:S01]  /*c9f0*/  @!P5 STG.E.U8 desc[UR20][R24.64+0x1], R227 ;  /* 0x000001e31800d986 */ /* 0x0007e2000c101114 */
[----:B------:R-:W-:Y:S01]  /*ca00*/  ISETP.LT.OR P5, PT, R34, 0x9, !P1 ;  /* 0x000000092200780c */ /* 0x000fe20004fa1670 */
[----:B------:R-:W-:Y:S01]  /*ca10*/  FMUL R224, R224, UR32 ;  /* 0x00000020e0e07c20 */ /* 0x000fe20008400000 */
[----:B------:R-:W-:Y:S01]  /*ca20*/  ISETP.LT.OR P6, PT, R34, 0xa, !P1 ;  /* 0x0000000a2200780c */ /* 0x000fe20004fc1670 */
[----:B------:R-:W-:Y:S01]  /*ca30*/  FMUL R223, R223, UR32 ;  /* 0x00000020dfdf7c20 */ /* 0x000fe20008400000 */
[----:B------:R-:W-:Y:S02]  /*ca40*/  F2FP.SATFINITE.E4M3.F32.PACK_AB_MERGE_C R31, RZ, R226, RZ ;  /* 0x000000e2ff1f723e */ /* 0x000fe400048070ff */
[----:B------:R-:W-:Y:S02]  /*ca50*/  F2FP.SATFINITE.E4M3.F32.PACK_AB_MERGE_C R225, RZ, R225, RZ ;  /* 0x000000e1ffe1723e */ /* 0x000fe400048070ff */
[----:B--2---:R-:W-:Y:S01]  /*ca60*/  F2FP.SATFINITE.E4M3.F32.PACK_AB_MERGE_C R29, RZ, R224, RZ ;  /* 0x000000e0ff1d723e */ /* 0x004fe200048070ff */
[----:B------:R-:W-:Y:S01]  /*ca70*/  @!P3 STG.E.U8 desc[UR20][R26.64], R31 ;  /* 0x0000001f1a00b986 */ /* 0x000fe2000c101114 */
[----:B------:R-:W-:-:S02]  /*ca80*/  F2FP.SATFINITE.E4M3.F32.PACK_AB_MERGE_C R223, RZ, R223, RZ ;  /* 0x000000dfffdf723e */ /* 0x000fc400048070ff */
[C---:B------:R-:W-:Y:S01]  /*ca90*/  ISETP.LT.OR P3, PT, R34.reuse, 0x9, !P0 ;  /* 0x000000092200780c */ /* 0x040fe20004761670 */
[----:B------:R-:W-:Y:S01]  /*caa0*/  @!P4 STG.E.U8 desc[UR20][R26.64+0x1], R225 ;  /* 0x000001e11a00c986 */ /* 0x000fe2000c101114 */
[----:B------:R-:W-:-:S03]  /*cab0*/  ISETP.LT.OR P4, PT, R34, 0xa, !P0 ;  /* 0x0000000a2200780c */ /* 0x000fc60004781670 */
[----:B------:R2:W-:Y:S01]  /*cac0*/  @!P5 STG.E.U8 desc[UR20][R24.64+0x8], R29 ;  /* 0x0000081d1800d986 */ /* 0x0005e2000c101114 */
[----:B------:R-:W-:Y:S01]  /*cad0*/  ISETP.LT.OR P5, PT, R34, 0x11, !P1 ;  /* 0x000000112200780c */ /* 0x000fe20004fa1670 */
[----:B------:R-:W-:Y:S01]  /*cae0*/  FMUL R222, R222, UR32 ;  /* 0x00000020dede7c20 */ /* 0x000fe20008400000 */
[----:B------:R-:W-:Y:S01]  /*caf0*/  FMUL R221, R221, UR32 ;  /* 0x00000020dddd7c20 */ /* 0x000fe20008400000 */
[----:B------:R-:W-:Y:S01]  /*cb00*/  FMUL R220, R220, UR32 ;  /* 0x00000020dcdc7c20 */ /* 0x000fe20008400000 */
[----:B------:R-:W-:Y:S01]  /*cb10*/  @!P6 STG.E.U8 desc[UR20][R24.64+0x9], R223 ;  /* 0x000009df1800e986 */ /* 0x000fe2000c101114 */
[----:B------:R-:W-:Y:S01]  /*cb20*/  ISETP.LT.OR P6, PT, R34, 0x12, !P1 ;  /* 0x000000122200780c */ /* 0x000fe20004fc1670 */
[----:B------:R-:W-:Y:S01]  /*cb30*/  FMUL R219, R219, UR32 ;  /* 0x00000020dbdb7c20 */ /* 0x000fe20008400000 */
[----:B------:R-:W-:Y:S01]  /*cb40*/  F2FP.SATFINITE.E4M3.F32.PACK_AB_MERGE_C R33, RZ, R222, RZ ;  /* 0x000000deff21723e */ /* 0x000fe200048070ff */
[----:B---3--:R-:W3:Y:S01]  /*cb50*/  LDL.LU R227, [R1+0x8] ;  /* 0x0000080001e37983 */ /* 0x008ee20000300800 */
[----:B------:R-:W-:-:S02]  /*cb60*/  F2FP.SATFINITE.E4M3.F32.PACK_AB_MERGE_C R221, RZ, R221, RZ ;  /* 0x000000ddffdd723e */ /* 0x000fc400048070ff */
[----:B--2---:R-:W-:Y:S01]  /*cb70*/  F2FP.SATFINITE.E4M3.F32.PACK_AB_MERGE_C R29, RZ, R220, RZ ;  /* 0x000000dcff1d723e */ /* 0x004fe200048070ff */
[----:B------:R-:W2:Y:S04]  /*cb80*/  LDL.LU R226, [R1+0x4] ;  /* 0x0000040001e27983 */ /* 0x000ea80000300800 */
[----:B------:R-:W4:Y:S01]  /*cb90*/  LDL.LU R224, [R1] ;  /* 0x0000000001e07983 */ /* 0x000f220000300800 */
[----:B------:R-:W-:-:S03]  /*cba0*/  F2FP.SATFINITE.E4M3.F32.PACK_AB_MERGE_C R219, RZ, R219, RZ ;  /* 0x000000dbffdb723e */ /* 0x000fc600048070ff */
[----:B------:R-:W-:Y:S01]  /*cbb0*/  @!P3 STG.E.U8 desc[UR20][R26.64+0x8], R33 ;  /* 0x000008211a00b986 */ /* 0x000fe2000c101114 */
[----:B------:R-:W-:-:S03]  /*cbc0*/  ISETP.LT.OR P3, PT, R34, 0x11, !P0 ;  /* 0x000000112200780c */ /* 0x000fc60004761670 */
        /* <DEDUP_REMOVED lines=11> */
[----:B------:R-:W-:Y:S01]  /*cc80*/  FMUL R214, R214, UR32 ;  /* 0x00000020d6d67c20 */ /* 0x000fe20008400000 */
[----:B------:R-:W-:Y:S01]  /*cc90*/  F2FP.SATFINITE.E4M3.F32.PACK_AB_MERGE_C R217, RZ, R217, RZ ;  /* 0x000000d9ffd9723e */ /* 0x000fe200048070ff */
[----:B------:R-:W-:Y:S01]  /*cca0*/  FMUL R213, R213, UR32 ;  /* 0x00000020d5d57c20 */ /* 0x000fe20008400000 */
[----:B0-----:R-:W-:Y:S01]  /*ccb0*/  F2FP.SATFINITE.E4M3.F32.PACK_AB_MERGE_C R29, RZ, R216, RZ ;  /* 0x000000d8ff1d723e */ /* 0x001fe200048070ff */
[----:B------:R-:W-:Y:S01]  /*ccc0*/  @!P3 STG.E.U8 desc[UR20][R26.64+0x10], R31 ;  /* 0x0000101f1a00b986 */ /* 0x000fe2000c101114 */
[----:B------:R-:W-:-:S02]  /*ccd0*/  F2FP.SATFINITE.E4M3.F32.PACK_AB_MERGE_C R215, RZ, R215, RZ ;  /* 0x000000d7ffd7723e */ /* 0x000fc400048070ff */
[C---:B------:R-:W-:Y:S01]  /*cce0*/  ISETP.LT.OR P3, PT, R34.reuse, 0x19, !P0 ;  /* 0x000000192200780c */ /* 0x040fe20004761670 */
[----:B------:R-:W-:Y:S01]  /*ccf0*/  @!P4 STG.E.U8 desc[UR20][R26.64+0x11], R217 ;  /* 0x000011d91a00c986 */ /* 0x000fe2000c101114 */
[----:B------:R-:W-:-:S03]  /*cd00*/  ISETP.LT.OR P4, PT, R34, 0x1a, !P0 ;  /* 0x0000001a2200780c */ /* 0x000fc60004781670 */
[----:B------:R0:W-:Y:S01]  /*cd10*/  @!P5 STG.E.U8 desc[UR20][R24.64+0x18], R29 ;  /* 0x0000181d1800d986 */ /* 0x0001e2000c101114 */
[----:B------:R-:W-:Y:S01]  /*cd20*/  ISETP.LT.OR P5, PT, R34, 0x21, !P1 ;  /* 0x000000212200780c */ /* 0x000fe20004fa1670 */
[----:B------:R-:W-:Y:S02]  /*cd30*/  FMUL R212, R212, UR32 ;  /* 0x00000020d4d47c20 */ /* 0x000fe40008400000 */
[----:B------:R-:W-:Y:S01]  /*cd40*/  @!P6 STG.E.U8 desc[UR20][R24.64+0x19], R215 ;  /* 0x000019d71800e986 */ /* 0x000fe2000c101114 */
[----:B------:R-:W-:Y:S01]  /*cd50*/  ISETP.LT.OR P6, PT, R34, 0x22, !P1 ;  /* 0x000000222200780c */ /* 0x000fe20004fc1670 */
[----:B------:R-:W-:Y:S01]  /*cd60*/  FMUL R211, R211, UR32 ;  /* 0x00000020d3d37c20 */ /* 0x000fe20008400000 */
[----:B------:R-:W-:Y:S01]  /*cd70*/  F2FP.SATFINITE.E4M3.F32.PACK_AB_MERGE_C R33, RZ, R214, RZ ;  /* 0x000000d6ff21723e */ /* 0x000fe200048070ff */
[----:B------:R-:W-:Y:S01]  /*cd80*/  FMUL R210, R210, UR32 ;  /* 0x00000020d2d27c20 */ /* 0x000fe20008400000 */
[----:B------:R-:W-:Y:S01]  /*cd90*/  F2FP.SATFINITE.E4M3.F32.PACK_AB_MERGE_C R213, RZ, R213, RZ ;  /* 0x000000d5ffd5723e */ /* 0x000fe200048070ff */
[----:B------:R-:W-:Y:S01]  /*cda0*/  FMUL R209, R209, UR32 ;  /* 0x00000020d1d17c20 */ /* 0x000fe20008400000 */
        /* <DEDUP_REMOVED lines=8> */
[----:B------:R-:W-:-:S03]  /*ce30*/  ISETP.LT.OR P5, PT, R34, 0x29, !P1 ;  /* 0x000000292200780c */ /* 0x000fc60004fa1670 */
        /* <DEDUP_REMOVED lines=240> */
[----:B------:R1:W-:Y:S01]  /*dd40*/  @!P6 STG.E.U8 desc[UR20][R24.64+0x99], R23 ;  /* 0x000099171800e986 */ /* 0x0003e2000c101114 */
        /* <DEDUP_REMOVED lines=11> */
[----:B------:R0:W-:Y:S01]  /*de00*/  @!P4 STG.E.U8 desc[UR20][R26.64+0x99], R21 ;  /* 0x000099151a00c986 */ /* 0x0001e2000c101114 */
[----:B------:R-:W-:-:S03]  /*de10*/  ISETP.LT.OR P4, PT, R34, 0xa2, !P0 ;  /* 0x000000a22200780c */ /* 0x000fc60004781670 */
[----:B------:R-:W-:Y:S01]  /*de20*/  @!P5 STG.E.U8 desc[UR20][R24.64+0xa0], R29 ;  /* 0x0000a01d1800d986 */ /* 0x000fe2000c101114 */
[----:B------:R-:W-:-:S03]  /*de30*/  ISETP.LT.OR P5, PT, R34, 0xa9, !P1 ;  /* 0x000000a92200780c */ /* 0x000fc60004fa1670 */
[----:B------:R3:W-:Y:S01]  /*de40*/  @!P6 STG.E.U8 desc[UR20][R24.64+0xa1], R19 ;  /* 0x0000a1131800e986 */ /* 0x0007e2000c101114 */
[----:B------:R-:W-:Y:S01]  /*de50*/  ISETP.LT.OR P6, PT, R34, 0xaa, !P1 ;  /* 0x000000aa2200780c */ /* 0x000fe20004fc1670 */
[----:B------:R-:W-:Y:S01]  /*de60*/  FMUL R15, R15, UR32 ;  /* 0x000000200f0f7c20 */ /* 0x000fe20008400000 */
[----:B-1----:R-:W-:Y:S01]  /*de70*/  F2FP.SATFINITE.E4M3.F32.PACK_AB_MERGE_C R23, RZ, R18, RZ ;  /* 0x00000012ff17723e */ /* 0x002fe200048070ff */
[----:B------:R-:W-:Y:S01]  /*de80*/  FMUL R14, R14, UR32 ;  /* 0x000000200e0e7c20 */ /* 0x000fe20008400000 */
[----:B------:R-:W-:Y:S01]  /*de90*/  F2FP.SATFINITE.E4M3.F32.PACK_AB_MERGE_C R17, RZ, R17, RZ ;  /* 0x00000011ff11723e */ /* 0x000fe200048070ff */
[----:B------:R-:W-:Y:S01]  /*dea0*/  FMUL R13, R13, UR32 ;  /* 0x000000200d0d7c20 */ /* 0x000fe20008400000 */
[----:B0-----:R-:W-:Y:S01]  /*deb0*/  F2FP.SATFINITE.E4M3.F32.PACK_AB_MERGE_C R21, RZ, R16, RZ ;  /* 0x00000010ff15723e */ /* 0x001fe200048070ff */
[----:B------:R-:W-:Y:S01]  /*dec0*/  @!P3 STG.E.U8 desc[UR20][R26.64+0xa0], R23 ;  /* 0x0000a0171a00b986 */ /* 0x000fe2000c101114 */
[----:B------:R-:W-:Y:S02]  /*ded0*/  F2FP.SATFINITE.E4M3.F32.PACK_AB_MERGE_C R15, RZ, R15, RZ ;  /* 0x0000000fff0f723e */ /* 0x000fe400048070ff */
[C---:B------:R-:W-:Y:S01]  /*dee0*/  ISETP.LT.OR P3, PT, R34.reuse, 0xa9, !P0 ;  /* 0x000000a92200780c */ /* 0x040fe20004761670 */
[----:B------:R-:W-:Y:S01]  /*def0*/  @!P4 STG.E.U8 desc[UR20][R26.64+0xa1], R17 ;  /* 0x0000a1111a00c986 */ /* 0x000fe2000c101114 */
[----:B------:R-:W-:-:S03]  /*df00*/  ISETP.LT.OR P4, PT, R34, 0xaa, !P0 ;  /* 0x000000aa2200780c */ /* 0x000fc60004781670 */
[----:B------:R-:W-:Y:S01]  /*df10*/  @!P5 STG.E.U8 desc[UR20][R24.64+0xa8], R21 ;  /* 0x0000a8151800d986 */ /* 0x000fe2000c101114 */
[----:B------:R-:W-:Y:S01]  /*df20*/  ISETP.LT.OR P5, PT, R34, 0xb1, !P1 ;  /* 0x000000b12200780c */ /* 0x000fe20004fa1670 */
[----:B------:R-:W-:Y:S02]  /*df30*/  FMUL R12, R12, UR32 ;  /* 0x000000200c0c7c20 */ /* 0x000fe40008400000 */
[----:B------:R0:W-:Y:S01]  /*df40*/  @!P6 STG.E.U8 desc[UR20][R24.64+0xa9], R15 ;  /* 0x0000a90f1800e986 */ /* 0x0001e2000c101114 */
[----:B------:R-:W-:Y:S01]  /*df50*/  ISETP.LT.OR P6, PT, R34, 0xb2, !P1 ;  /* 0x000000b22200780c */ /* 0x000fe20004fc1670 */
[----:B------:R-:W-:Y:S01]  /*df60*/  FMUL R11, R11, UR32 ;  /* 0x000000200b0b7c20 */ /* 0x000fe20008400000 */
[----:B---3--:R-:W-:Y:S01]  /*df70*/  F2FP.SATFINITE.E4M3.F32.PACK_AB_MERGE_C R19, RZ, R14, RZ ;  /* 0x0000000eff13723e */ /* 0x008fe200048070ff */
[----:B------:R-:W3:Y:S01]  /*df80*/  LDL.LU R223, [R1+0x18] ;  /* 0x0000180001df7983 */ /* 0x000ee20000300800 */
[----:B------:R-:W-:Y:S02]  /*df90*/  F2FP.SATFINITE.E4M3.F32.PACK_AB_MERGE_C R13, RZ, R13, RZ ;  /* 0x0000000dff0d723e */ /* 0x000fe400048070ff */
[----:B------:R-:W-:Y:S01]  /*dfa0*/  F2FP.SATFINITE.E4M3.F32.PACK_AB_MERGE_C R11, RZ, R11, RZ ;  /* 0x0000000bff0b723e */ /* 0x000fe200048070ff */
[----:B------:R-:W-:Y:S01]  /*dfb0*/  @!P3 STG.E.U8 desc[UR20][R26.64+0xa8], R19 ;  /* 0x0000a8131a00b986 */ /* 0x000fe2000c101114 */
[----:B0-----:R-:W-:-:S03]  /*dfc0*/  F2FP.SATFINITE.E4M3.F32.PACK_AB_MERGE_C R15, RZ, R12, RZ ;  /* 0x0000000cff0f723e */ /* 0x001fc600048070ff */
[----:B------:R0:W-:Y:S01]  /*dfd0*/  @!P4 STG.E.U8 desc[UR20][R26.64+0xa9], R13 ;  /* 0x0000a90d1a00c986 */ /* 0x0001e2000c101114 */
[C---:B------:R-:W-:Y:S02]  /*dfe0*/  ISETP.LT.OR P3, PT, R34.reuse, 0xb1, !P0 ;  /* 0x000000b12200780c */ /* 0x040fe40004761670 */
[C---:B------:R-:W-:Y:S01]  /*dff0*/  ISETP.LT.OR P4, PT, R34.reuse, 0xb2, !P0 ;  /* 0x000000b22200780c */ /* 0x040fe20004781670 */
[----:B------:R-:W-:Y:S01]  /*e000*/  @!P5 STG.E.U8 desc[UR20][R24.64+0xb0], R15 ;  /* 0x0000b00f1800d986 */ /* 0x000fe2000c101114 */
[----:B------:R-:W-:Y:S01]  /*e010*/  ISETP.LT.OR P5, PT, R34, 0xb9, !P1 ;  /* 0x000000b92200780c */ /* 0x000fe20004fa1670 */
[----:B------:R-:W-:Y:S01]  /*e020*/  FMUL R10, R10, UR32 ;  /* 0x000000200a0a7c20 */ /* 0x000fe20008400000 */
[----:B------:R-:W-:Y:S01]  /*e030*/  FMUL R9, R9, UR32 ;  /* 0x0000002009097c20 */ /* 0x000fe20008400000 */
[----:B------:R-:W3:Y:S01]  /*e040*/  LDL.LU R222, [R1+0x14] ;  /* 0x0000140001de7983 */ /* 0x000ee20000300800 */
[----:B------:R-:W-:-:S03]  /*e050*/  FMUL R8, R8, UR32 ;  /* 0x0000002008087c20 */ /* 0x000fc60008400000 */
[----:B------:R-:W3:Y:S01]  /*e060*/  LDL.LU R220, [R1+0x10] ;  /* 0x0000100001dc7983 */ /* 0x000ee20000300800 */
[----:B------:R-:W-:-:S03]  /*e070*/  F2FP.SATFINITE.E4M3.F32.PACK_AB_MERGE_C R17, RZ, R10, RZ ;  /* 0x0000000aff11723e */ /* 0x000fc600048070ff */
[----:B------:R-:W3:Y:S01]  /*e080*/  LDL.LU R221, [R1+0xc] ;  /* 0x00000c0001dd7983 */ /* 0x000ee20000300800 */
[----:B------:R-:W-:Y:S01]  /*e090*/  F2FP.SATFINITE.E4M3.F32.PACK_AB_MERGE_C R9, RZ, R9, RZ ;  /* 0x00000009ff09723e */ /* 0x000fe200048070ff */
[----:B------:R-:W-:Y:S01]  /*e0a0*/  FMUL R7, R7, UR32 ;  /* 0x0000002007077c20 */ /* 0x000fe20008400000 */
[----:B0-----:R-:W-:Y:S01]  /*e0b0*/  F2FP.SATFINITE.E4M3.F32.PACK_AB_MERGE_C R13, RZ, R8, RZ ;  /* 0x00000008ff0d723e */ /* 0x001fe200048070ff */
[----:B------:R0:W-:Y:S01]  /*e0c0*/  @!P6 STG.E.U8 desc[UR20][R24.64+0xb1], R11 ;  /* 0x0000b10b1800e986 */ /* 0x0001e2000c101114 */
[----:B------:R-:W-:Y:S01]  /*e0d0*/  ISETP.LT.OR P6, PT, R34, 0xba, !P1 ;  /* 0x000000ba2200780c */ /* 0x000fe20004fc1670 */
[----:B-----5:R-:W-:Y:S01]  /*e0e0*/  FMUL R2, R2, UR32 ;  /* 0x0000002002027c20 */ /* 0x020fe20008400000 */
[----:B------:R-:W-:Y:S01]  /*e0f0*/  F2FP.SATFINITE.E4M3.F32.PACK_AB_MERGE_C R7, RZ, R7, RZ ;  /* 0x00000007ff07723e */ /* 0x000fe200048070ff */
[----:B------:R-:W-:Y:S01]  /*e100*/  @!P3 STG.E.U8 desc[UR20][R26.64+0xb0], R17 ;  /* 0x0000b0111a00b986 */ /* 0x000fe2000c101114 */
[----:B------:R-:W-:Y:S01]  /*e110*/  FMUL R3, R3, UR32 ;  /* 0x0000002003037c20 */ /* 0x000fe20008400000 */
[----:B------:R-:W-:Y:S01]  /*e120*/  FMUL R4, R4, UR32 ;  /* 0x0000002004047c20 */ /* 0x000fe20008400000 */
[C---:B------:R-:W-:Y:S01]  /*e130*/  ISETP.LT.OR P3, PT, R34.reuse, 0xb9, !P0 ;  /* 0x000000b92200780c */ /* 0x040fe20004761670 */
[----:B------:R1:W-:Y:S01]  /*e140*/  @!P4 STG.E.U8 desc[UR20][R26.64+0xb1], R9 ;  /* 0x0000b1091a00c986 */ /* 0x0003e2000c101114 */
[----:B------:R-:W-:Y:S01]  /*e150*/  ISETP.LT.OR P4, PT, R34, 0xba, !P0 ;  /* 0x000000ba2200780c */ /* 0x000fe20004781670 */
[----:B------:R-:W-:Y:S01]  /*e160*/  FMUL R6, R6, UR32 ;  /* 0x0000002006067c20 */ /* 0x000fe20008400000 */
[----:B------:R-:W-:Y:S01]  /*e170*/  FMUL R5, R5, UR32 ;  /* 0x0000002005057c20 */ /* 0x000fe20008400000 */
[----:B------:R2:W-:Y:S01]  /*e180*/  @!P5 STG.E.U8 desc[UR20][R24.64+0xb8], R13 ;  /* 0x0000b80d1800d986 */ /* 0x0005e2000c101114 */
[----:B------:R-:W-:Y:S01]  /*e190*/  ISETP.LT.OR P5, PT, R34, 0xc1, !P1 ;  /* 0x000000c12200780c */ /* 0x000fe20004fa1670 */
[----:B------:R-:W-:Y:S01]  /*e1a0*/  FMUL R0, R0, UR32 ;  /* 0x0000002000007c20 */ /* 0x000fe20008400000 */
[----:B0-----:R-:W-:Y:S01]  /*e1b0*/  F2FP.SATFINITE.E4M3.F32.PACK_AB_MERGE_C R11, RZ, R6, RZ ;  /* 0x00000006ff0b723e */ /* 0x001fe200048070ff */
[----:B------:R-:W3:Y:S01]  /*e1c0*/  LDL.LU R225, [R1+0x1c] ;  /* 0x00001c0001e17983 */ /* 0x000ee20000300800 */
[----:B------:R-:W-:-:S03]  /*e1d0*/  F2FP.SATFINITE.E4M3.F32.PACK_AB_MERGE_C R5, RZ, R5, RZ ;  /* 0x00000005ff05723e */ /* 0x000fc600048070ff */
[----:B------:R0:W-:Y:S01]  /*e1e0*/  @!P6 STG.E.U8 desc[UR20][R24.64+0xb9], R7 ;  /* 0x0000b9071800e986 */ /* 0x0001e2000c101114 */
[----:B-1----:R-:W-:Y:S01]  /*e1f0*/  F2FP.SATFINITE.E4M3.F32.PACK_AB_MERGE_C R9, RZ, R4, RZ ;  /* 0x00000004ff09723e */ /* 0x002fe200048070ff */
[----:B------:R-:W-:Y:S01]  /*e200*/  FMUL R4, R227, UR32 ;  /* 0x00000020e3047c20 */ /* 0x000fe20008400000 */
[----:B------:R-:W-:Y:S01]  /*e210*/  ISETP.LT.OR P6, PT, R34, 0xc2, !P1 ;  /* 0x000000c22200780c */ /* 0x000fe20004fc1670 */
[----:B------:R-:W-:Y:S01]  /*e220*/  @!P3 STG.E.U8 desc[UR20][R26.64+0xb8], R11 ;  /* 0x0000b80b1a00b986 */ /* 0x000fe2000c101114 */
[----:B--2---:R-:W-:Y:S01]  /*e230*/  F2FP.SATFINITE.E4M3.F32.PACK_AB_MERGE_C R13, RZ, R2, RZ ;  /* 0x00000002ff0d723e */ /* 0x004fe200048070ff */
[----:B----4-:R-:W-:Y:S01]  /*e240*/  FMUL R2, R224, UR32 ;  /* 0x00000020e0027c20 */ /* 0x010fe20008400000 */
[----:B------:R-:W-:Y:S01]  /*e250*/  ISETP.LT.OR P3, PT, R34, 0xc1, !P0 ;  /* 0x000000c12200780c */ /* 0x000fe20004761670 */
[----:B------:R-:W2:Y:S01]  /*e260*/  LDL.LU R224, [R1+0x20] ;  /* 0x0000200001e07983 */ /* 0x000ea20000300800 */
[----:B0-----:R-:W-:Y:S01]  /*e270*/  F2FP.SATFINITE.E4M3.F32.PACK_AB_MERGE_C R7, RZ, R3, RZ ;  /* 0x00000003ff07723e */ /* 0x001fe200048070ff */
[----:B------:R-:W-:-:S02]  /*e280*/  FMUL R3, R226, UR32 ;  /* 0x00000020e2037c20 */ /* 0x000fc40008400000 */
[----:B------:R0:W-:Y:S01]  /*e290*/  @!P4 STG.E.U8 desc[UR20][R26.64+0xb9], R5 ;  /* 0x0000b9051a00c986 */ /* 0x0001e2000c101114 */
[----:B------:R-:W-:-:S03]  /*e2a0*/  ISETP.LT.OR P4, PT, R34, 0xc2, !P0 ;  /* 0x000000c22200780c */ /* 0x000fc60004781670 */
[----:B------:R-:W4:Y:S04]  /*e2b0*/  LDL.LU R226, [R1+0x24] ;  /* 0x0000240001e27983 */ /* 0x000f280000300800 */
[----:B------:R-:W4:Y:S04]  /*e2c0*/  LDL.LU R227, [R1+0x28] ;  /* 0x0000280001e37983 */ /* 0x000f280000300800 */
[----:B------:R-:W-:Y:S01]  /*e2d0*/  @!P5 STG.E.U8 desc[UR20][R24.64+0xc0], R9 ;  /* 0x0000c0091800d986 */ /* 0x000fe2000c101114 */
[C---:B------:R-:W-:Y:S02]  /*e2e0*/  ISETP.LT.OR P5, PT, R34.reuse, 0xc9, !P1 ;  /* 0x000000c92200780c */ /* 0x040fe40004fa1670 */
[----:B0-----:R-:W-:Y:S01]  /*e2f0*/  F2FP.SATFINITE.E4M3.F32.PACK_AB_MERGE_C R5, RZ, R0, RZ ;  /* 0x00000000ff05723e */ /* 0x001fe200048070ff */
[----:B------:R0:W-:Y:S01]  /*e300*/  @!P6 STG.E.U8 desc[UR20][R24.64+0xc1], R7 ;  /* 0x0000c1071800e986 */ /* 0x0001e2000c101114 */
[----:B------:R-:W-:-:S03]  /*e310*/  ISETP.LT.OR P6, PT, R34, 0xca, !P1 ;  /* 0x000000ca2200780c */ /* 0x000fc60004fc1670 */
[----:B------:R-:W-:Y:S01]  /*e320*/  @!P3 STG.E.U8 desc[UR20][R26.64+0xc0], R13 ;  /* 0x0000c00d1a00b986 */ /* 0x000fe2000c101114 */
[----:B------:R-:W-:-:S03]  /*e330*/  ISETP.LT.OR P3, PT, R34, 0xc9, !P0 ;  /* 0x000000c92200780c */ /* 0x000fc60004761670 */
[----:B------:R1:W-:Y:S01]  /*e340*/  @!P4 STG.E.U8 desc[UR20][R26.64+0xc1], R5 ;  /* 0x0000c1051a00c986 */ /* 0x0003e2000c101114 */
[----:B0-----:R-:W-:Y:S02]  /*e350*/  F2FP.SATFINITE.E4M3.F32.PACK_AB_MERGE_C R7, RZ, R2, RZ ;  /* 0x00000002ff07723e */ /* 0x001fe400048070ff */
[----:B------:R-:W-:-:S03]  /*e360*/  ISETP.LT.OR P4, PT, R34, 0xca, !P0 ;  /* 0x000000ca2200780c */ /* 0x000fc60004781670 */
[----:B------:R0:W-:Y:S01]  /*e370*/  @!P5 STG.E.U8 desc[UR20][R24.64+0xc8], R7 ;  /* 0x0000c8071800d986 */ /* 0x0001e2000c101114 */
[----:B------:R-:W-:Y:S02]  /*e380*/  ISETP.LT.OR P5, PT, R34, 0xd1, !P1 ;  /* 0x000000d12200780c */ /* 0x000fe40004fa1670 */
[----:B------:R-:W-:Y:S02]  /*e390*/  F2FP.SATFINITE.E4M3.F32.PACK_AB_MERGE_C R9, RZ, R3, RZ ;  /* 0x00000003ff09723e */ /* 0x000fe400048070ff */
[----:B------:R-:W-:-:S03]  /*e3a0*/  F2FP.SATFINITE.E4M3.F32.PACK_AB_MERGE_C R11, RZ, R4, RZ ;  /* 0x00000004ff0b723e */ /* 0x000fc600048070ff */
[----:B------:R0:W-:Y:S04]  /*e3b0*/  @!P6 STG.E.U8 desc[UR20][R24.64+0xc9], R9 ;  /* 0x0000c9091800e986 */ /* 0x0001e8000c101114 */
[----:B------:R-:W-:Y:S01]  /*e3c0*/  @!P3 STG.E.U8 desc[UR20][R26.64+0xc8], R11 ;  /* 0x0000c80b1a00b986 */ /* 0x000fe2000c101114 */
[----:B---3--:R-:W-:Y:S01]  /*e3d0*/  FMUL R2, R220, UR32 ;  /* 0x00000020dc027c20 */ /* 0x008fe20008400000 */
[----:B------:R-:W-:Y:S02]  /*e3e0*/  FMUL R0, R221, UR32 ;  /* 0x00000020dd007c20 */ /* 0x000fe40008400000 */
[----:B------:R-:W3:Y:S03]  /*e3f0*/  LDL.LU R221, [R1+0x2c] ;  /* 0x00002c0001dd7983 */ /* 0x000ee60000300800 */
[----:B-1----:R-:W-:Y:S01]  /*e400*/  F2FP.SATFINITE.E4M3.F32.PACK_AB_MERGE_C R5, RZ, R0, RZ ;  /* 0x00000000ff05723e */ /* 0x002fe200048070ff */
[----:B------:R-:W3:Y:S01]  /*e410*/  LDL.LU R220, [R1+0x30] ;  /* 0x0000300001dc7983 */ /* 0x000ee20000300800 */
[----:B------:R-:W-:Y:S01]  /*e420*/  FMUL R0, R223, UR32 ;  /* 0x00000020df007c20 */ /* 0x000fe20008400000 */
[----:B------:R-:W-:Y:S01]  /*e430*/  FMUL R3, R222, UR32 ;  /* 0x00000020de037c20 */ /* 0x000fe20008400000 */
[----:B0-----:R-:W-:Y:S01]  /*e440*/  F2FP.SATFINITE.E4M3.F32.PACK_AB_MERGE_C R7, RZ, R2, RZ ;  /* 0x00000002ff07723e */ /* 0x001fe200048070ff */
[----:B------:R-:W3:Y:S02]  /*e450*/  LDL.LU R222, [R1+0x34] ;  /* 0x0000340001de7983 */ /* 0x000ee40000300800 */
[----:B------:R-:W-:-:S02]  /*e460*/  F2FP.SATFINITE.E4M3.F32.PACK_AB_MERGE_C R13, RZ, R0, RZ ;  /* 0x00000000ff0d723e */ /* 0x000fc400048070ff */
[----:B------:R-:W3:Y:S01]  /*e470*/  LDL.LU R223, [R1+0x38] ;  /* 0x0000380001df7983 */ /* 0x000ee20000300800 */
[----:B------:R-:W-:Y:S01]  /*e480*/  F2FP.SATFINITE.E4M3.F32.PACK_AB_MERGE_C R9, RZ, R3, RZ ;  /* 0x00000003ff09723e */ /* 0x000fe200048070ff */
[----:B------:R-:W-:Y:S02]  /*e490*/  FMUL R2, R225, UR32 ;  /* 0x00000020e1027c20 */ /* 0x000fe40008400000 */
[----:B------:R-:W3:Y:S04]  /*e4a0*/  LDL.LU R225, [R1+0x3c] ;  /* 0x00003c0001e17983 */ /* 0x000ee80000300800 */
[----:B------:R-:W-:Y:S01]  /*e4b0*/  @!P4 STG.E.U8 desc[UR20][R26.64+0xc9], R5 ;  /* 0x0000c9051a00c986 */ /* 0x000fe2000c101114 */
[----:B--2---:R-:W-:-:S03]  /*e4c0*/  FMUL R0, R224, UR32 ;  /* 0x00000020e0007c20 */ /* 0x004fc60008400000 */
[----:B------:R0:W-:Y:S04]  /*e4d0*/  @!P5 STG.E.U8 desc[UR20][R24.64+0xd0], R7 ;  /* 0x0000d0071800d986 */ /* 0x0001e8000c101114 */
[----:B------:R-:W2:Y:S01]  /*e4e0*/  LDL.LU R224, [R1+0x40] ;  /* 0x0000400001e07983 */ /* 0x000ea20000300800 */
[----:B----4-:R-:W-:-:S03]  /*e4f0*/  FMUL R3, R226, UR32 ;  /* 0x00000020e2037c20 */ /* 0x010fc60008400000 */
[----:B------:R-:W4:Y:S01]  /*e500*/  LDL.LU R226, [R1+0x44] ;  /* 0x0000440001e27983 */ /* 0x000f220000300800 */
[----:B0-----:R-:W-:Y:S01]  /*e510*/  F2FP.SATFINITE.E4M3.F32.PACK_AB_MERGE_C R7, RZ, R0, RZ ;  /* 0x00000000ff07723e */ /* 0x001fe200048070ff */
[----:B------:R-:W-:Y:S02]  /*e520*/  FMUL R0, R227, UR32 ;  /* 0x00000020e3007c20 */ /* 0x000fe40008400000 */
[----:B------:R-:W4:Y:S01]  /*e530*/  LDL.LU R227, [R1+0x48] ;  /* 0x0000480001e37983 */ /* 0x000f220000300800 */
[C---:B------:R-:W-:Y:S02]  /*e540*/  ISETP.LT.OR P6, PT, R34.reuse, 0xd2, !P1 ;  /* 0x000000d22200780c */ /* 0x040fe40004fc1670 */
[C---:B------:R-:W-:Y:S01]  /*e550*/  ISETP.LT.OR P4, PT, R34.reuse, 0xd2, !P0 ;  /* 0x000000d22200780c */ /* 0x040fe20004781670 */
[----:B------:R-:W4:Y:S01]  /*e560*/  LDL.LU R219, [R1+0x4c] ;  /* 0x00004c0001db7983 */ /* 0x000f220000300800 */
[----:B------:R-:W-:Y:S02]  /*e570*/  F2FP.SATFINITE.E4M3.F32.PACK_AB_MERGE_C R5, RZ, R2, RZ ;  /* 0x00000002ff05723e */ /* 0x000fe400048070ff */
[----:B------:R-:W-:-:S02]  /*e580*/  ISETP.LT.OR P3, PT, R34, 0xd1, !P0 ;  /* 0x000000d12200780c */ /* 0x000fc40004761670 */
[----:B------:R-:W-:Y:S02]  /*e590*/  ISETP.LT.OR P5, PT, R34, 0xd9, !P1 ;  /* 0x000000d92200780c */ /* 0x000fe40004fa1670 */
[----:B------:R-:W-:-:S03]  /*e5a0*/  F2FP.SATFINITE.E4M3.F32.PACK_AB_MERGE_C R11, RZ, R0, RZ ;  /* 0x00000000ff0b723e */ /* 0x000fc600048070ff */
[----:B------:R0:W-:Y:S01]  /*e5b0*/  @!P6 STG.E.U8 desc[UR20][R24.64+0xd1], R9 ;  /* 0x0000d1091800e986 */ /* 0x0001e2000c101114 */
[----:B------:R-:W-:-:S03]  /*e5c0*/  ISETP.LT.OR P6, PT, R34, 0xda, !P1 ;  /* 0x000000da2200780c */ /* 0x000fc60004fc1670 */
[----:B------:R1:W-:Y:S01]  /*e5d0*/  @!P4 STG.E.U8 desc[UR20][R26.64+0xd1], R5 ;  /* 0x0000d1051a00c986 */ /* 0x0003e2000c101114 */
[----:B------:R-:W-:-:S03]  /*e5e0*/  ISETP.LT.OR P4, PT, R34, 0xda, !P0 ;  /* 0x000000da2200780c */ /* 0x000fc60004781670 */
[----:B------:R-:W-:Y:S01]  /*e5f0*/  @!P3 STG.E.U8 desc[UR20][R26.64+0xd0], R13 ;  /* 0x0000d00d1a00b986 */ /* 0x000fe2000c101114 */
[----:B0-----:R-:W-:-:S03]  /*e600*/  F2FP.SATFINITE.E4M3.F32.PACK_AB_MERGE_C R9, RZ, R3, RZ ;  /* 0x00000003ff09723e */ /* 0x001fc600048070ff */
[----:B------:R0:W-:Y:S04]  /*e610*/  @!P5 STG.E.U8 desc[UR20][R24.64+0xd8], R7 ;  /* 0x0000d8071800d986 */ /* 0x0001e8000c101114 */
[----:B------:R0:W-:Y:S01]  /*e620*/  @!P6 STG.E.U8 desc[UR20][R24.64+0xd9], R9 ;  /* 0x0000d9091800e986 */ /* 0x0001e2000c101114 */
[----:B---3--:R-:W-:-:S03]  /*e630*/  FMUL R0, R221, UR32 ;  /* 0x00000020dd007c20 */ /* 0x008fc60008400000 */
[----:B------:R-:W3:Y:S01]  /*e640*/  LDL.LU R221, [R1+0x50] ;  /* 0x0000500001dd7983 */ /* 0x000ee20000300800 */
[----:B------:R-:W-:-:S03]  /*e650*/  FMUL R2, R220, UR32 ;  /* 0x00000020dc027c20 */ /* 0x000fc60008400000 */
[----:B------:R-:W3:Y:S01]  /*e660*/  LDL.LU R220, [R1+0x54] ;  /* 0x0000540001dc7983 */ /* 0x000ee20000300800 */
[----:B-1----:R-:W-:Y:S01]  /*e670*/  F2FP.SATFINITE.E4M3.F32.PACK_AB_MERGE_C R5, RZ, R0, RZ ;  /* 0x00000000ff05723e */ /* 0x002fe200048070ff */
[----:B------:R-:W-:Y:S02]  /*e680*/  FMUL R3, R222, UR32 ;  /* 0x00000020de037c20 */ /* 0x000fe40008400000 */
[----:B------:R-:W3:Y:S01]  /*e690*/  LDL.LU R222, [R1+0x58] ;  /* 0x0000580001de7983 */ /* 0x000ee20000300800 */
[----:B0-----:R-:W-:Y:S01]  /*e6a0*/  F2FP.SATFINITE.E4M3.F32.PACK_AB_MERGE_C R7, RZ, R2, RZ ;  /* 0x00000002ff07723e */ /* 0x001fe200048070ff */
[----:B------:R-:W-:Y:S01]  /*e6b0*/  FMUL R4, R223, UR32 ;  /* 0x00000020df047c20 */ /* 0x000fe20008400000 */
[----:B------:R-:W-:Y:S01]  /*e6c0*/  F2FP.SATFINITE.E4M3.F32.PACK_AB_MERGE_C R9, RZ, R3, RZ ;  /* 0x00000003ff09723e */ /* 0x000fe200048070ff */
[----:B------:R-:W3:Y:S01]  /*e6d0*/  LDL.LU R223, [R1+0x5c] ;  /* 0x00005c0001df7983 */ /* 0x000ee20000300800 */
[----:B------:R-:W-:-:S03]  /*e6e0*/  FMUL R0, R225, UR32 ;  /* 0x00000020e1007c20 */ /* 0x000fc60008400000 */
[----:B------:R0:W-:Y:S04]  /*e6f0*/  @!P4 STG.E.U8 desc[UR20][R26.64+0xd9], R5 ;  /* 0x0000d9051a00c986 */ /* 0x0001e8000c101114 */
[----:B------:R-:W3:Y:S01]  /*e700*/  LDL.LU R225, [R1+0x60] ;  /* 0x0000600001e17983 */ /* 0x000ee20000300800 */
[----:B0-----:R-:W-:Y:S01]  /*e710*/  F2FP.SATFINITE.E4M3.F32.PACK_AB_MERGE_C R5, RZ, R0, RZ ;  /* 0x00000000ff05723e */ /* 0x001fe200048070ff */
[----:B--2---:R-:W-:Y:S02]  /*e720*/  FMUL R2, R224, UR32 ;  /* 0x00000020e0027c20 */ /* 0x004fe40008400000 */
[----:B------:R-:W2:Y:S01]  /*e730*/  LDL.LU R224, [R1+0x64] ;  /* 0x0000640001e07983 */ /* 0x000ea20000300800 */
[----:B----4-:R-:W-:-:S03]  /*e740*/  FMUL R3, R226, UR32 ;  /* 0x00000020e2037c20 */ /* 0x010fc60008400000 */
[----:B------:R-:W4:Y:S01]  /*e750*/  LDL.LU R226, [R1+0x68] ;  /* 0x0000680001e27983 */ /* 0x000f220000300800 */
[----:B------:R-:W-:-:S03]  /*e760*/  FMUL R0, R227, UR32 ;  /* 0x00000020e3007c20 */ /* 0x000fc60008400000 */
[----:B------:R-:W4:Y:S01]  /*e770*/  LDL.LU R227, [R1+0x6c] ;  /* 0x00006c0001e37983 */ /* 0x000f220000300800 */
[C---:B------:R-:W-:Y:S02]  /*e780*/  ISETP.LT.OR P3, PT, R34.reuse, 0xd9, !P0 ;  /* 0x000000d92200780c */ /* 0x040fe40004761670 */
[C---:B------:R-:W-:Y:S02]  /*e790*/  ISETP.LT.OR P5, PT, R34.reuse, 0xe1, !P1 ;  /* 0x000000e12200780c */ /* 0x040fe40004fa1670 */
[C---:B------:R-:W-:Y:S02]  /*e7a0*/  ISETP.LT.OR P6, PT, R34.reuse, 0xe2, !P1 ;  /* 0x000000e22200780c */ /* 0x040fe40004fc1670 */
[----:B------:R-:W-:-:S07]  /*e7b0*/  ISETP.LT.OR P4, PT, R34, 0xe2, !P0 ;  /* 0x000000e22200780c */ /* 0x000fce0004781670 */
[----:B------:R-:W-:Y:S01]  /*e7c0*/  @!P3 STG.E.U8 desc[UR20][R26.64+0xd8], R11 ;  /* 0x0000d80b1a00b986 */ /* 0x000fe2000c101114 */
[----:B------:R-:W-:-:S03]  /*e7d0*/  ISETP.LT.OR P3, PT, R34, 0xe1, !P0 ;  /* 0x000000e12200780c */ /* 0x000fc60004761670 */
[----:B------:R0:W-:Y:S01]  /*e7e0*/  @!P5 STG.E.U8 desc[UR20][R24.64+0xe0], R7 ;  /* 0x0000e0071800d986 */ /* 0x0001e2000c101114 */
[----:B------:R-:W-:-:S03]  /*e7f0*/  ISETP.LT.OR P5, PT, R34, 0xe9, !P1 ;  /* 0x000000e92200780c */ /* 0x000fc60004fa1670 */
[----:B------:R1:W-:Y:S01]  /*e800*/  @!P6 STG.E.U8 desc[UR20][R24.64+0xe1], R9 ;  /* 0x0000e1091800e986 */ /* 0x0003e2000c101114 */
[----:B------:R-:W-:Y:S02]  /*e810*/  ISETP.LT.OR P6, PT, R34, 0xea, !P1 ;  /* 0x000000ea2200780c */ /* 0x000fe40004fc1670 */
[----:B------:R-:W-:Y:S01]  /*e820*/  F2FP.SATFINITE.E4M3.F32.PACK_AB_MERGE_C R13, RZ, R4, RZ ;  /* 0x00000004ff0d723e */ /* 0x000fe200048070ff */
[----:B------:R1:W-:Y:S01]  /*e830*/  @!P4 STG.E.U8 desc[UR20][R26.64+0xe1], R5 ;  /* 0x0000e1051a00c986 */ /* 0x0003e2000c101114 */
[----:B0-----:R-:W-:-:S03]  /*e840*/  F2FP.SATFINITE.E4M3.F32.PACK_AB_MERGE_C R7, RZ, R2, RZ ;  /* 0x00000002ff07723e */ /* 0x001fc600048070ff */
[----:B------:R-:W-:Y:S01]  /*e850*/  @!P3 STG.E.U8 desc[UR20][R26.64+0xe0], R13 ;  /* 0x0000e00d1a00b986 */ /* 0x000fe2000c101114 */
[----:B-1----:R-:W-:-:S03]  /*e860*/  F2FP.SATFINITE.E4M3.F32.PACK_AB_MERGE_C R9, RZ, R3, RZ ;  /* 0x00000003ff09723e */ /* 0x002fc600048070ff */
[----:B------:R0:W-:Y:S01]  /*e870*/  @!P5 STG.E.U8 desc[UR20][R24.64+0xe8], R7 ;  /* 0x0000e8071800d986 */ /* 0x0001e2000c101114 */
[C---:B------:R-:W-:Y:S02]  /*e880*/  ISETP.LT.OR P3, PT, R34.reuse, 0xe9, !P0 ;  /* 0x000000e92200780c */ /* 0x040fe40004761670 */
[C---:B------:R-:W-:Y:S01]  /*e890*/  ISETP.LT.OR P4, PT, R34.reuse, 0xea, !P0 ;  /* 0x000000ea2200780c */ /* 0x040fe20004781670 */
[----:B------:R1:W-:Y:S01]  /*e8a0*/  @!P6 STG.E.U8 desc[UR20][R24.64+0xe9], R9 ;  /* 0x0000e9091800e986 */ /* 0x0003e2000c101114 */
[C---:B------:R-:W-:Y:S01]  /*e8b0*/  ISETP.LT.OR P5, PT, R34.reuse, 0xf1, !P1 ;  /* 0x000000f12200780c */ /* 0x040fe20004fa1670 */
[----:B------:R-:W-:Y:S01]  /*e8c0*/  FMUL R2, R219, UR32 ;  /* 0x00000020db027c20 */ /* 0x000fe20008400000 */
[----:B------:R-:W-:Y:S02]  /*e8d0*/  ISETP.LT.OR P6, PT, R34, 0xf2, !P1 ;  /* 0x000000f22200780c */ /* 0x000fe40004fc1670 */
[----:B------:R-:W-:Y:S02]  /*e8e0*/  F2FP.SATFINITE.E4M3.F32.PACK_AB_MERGE_C R11, RZ, R0, RZ ;  /* 0x00000000ff0b723e */ /* 0x000fe400048070ff */
[----:B------:R-:W-:-:S03]  /*e8f0*/  F2FP.SATFINITE.E4M3.F32.PACK_AB_MERGE_C R5, RZ, R2, RZ ;  /* 0x00000002ff05723e */ /* 0x000fc600048070ff */
[----:B------:R-:W-:Y:S01]  /*e900*/  @!P3 STG.E.U8 desc[UR20][R26.64+0xe8], R11 ;  /* 0x0000e80b1a00b986 */ /* 0x000fe2000c101114 */
[----:B------:R-:W-:-:S03]  /*e910*/  ISETP.LT.OR P3, PT, R34, 0xf1, !P0 ;  /* 0x000000f12200780c */ /* 0x000fc60004761670 */
[----:B------:R-:W-:Y:S01]  /*e920*/  @!P4 STG.E.U8 desc[UR20][R26.64+0xe9], R5 ;  /* 0x0000e9051a00c986 */ /* 0x000fe2000c101114 */
[C---:B------:R-:W-:Y:S02]  /*e930*/  ISETP.LT.OR P4, PT, R34.reuse, 0xf9, !P1 ;  /* 0x000000f92200780c */ /* 0x040fe40004f81670 */
[----:B------:R-:W-:Y:S01]  /*e940*/  ISETP.LT.OR P1, PT, R34, 0xfa, !P1 ;  /* 0x000000fa2200780c */ /* 0x000fe20004f21670 */
[----:B---3--:R-:W-:Y:S01]  /*e950*/  FMUL R0, R221, UR32 ;  /* 0x00000020dd007c20 */ /* 0x008fe20008400000 */
[----:B------:R-:W-:-:S04]  /*e960*/  FMUL R3, R220, UR32 ;  /* 0x00000020dc037c20 */ /* 0x000fc80008400000 */
[----:B0-----:R-:W-:Y:S02]  /*e970*/  F2FP.SATFINITE.E4M3.F32.PACK_AB_MERGE_C R7, RZ, R0, RZ ;  /* 0x00000000ff07723e */ /* 0x001fe400048070ff */
[----:B-1----:R-:W-:Y:S01]  /*e980*/  F2FP.SATFINITE.E4M3.F32.PACK_AB_MERGE_C R9, RZ, R3, RZ ;  /* 0x00000003ff09723e */ /* 0x002fe200048070ff */
[----:B------:R-:W-:Y:S02]  /*e990*/  FMUL R0, R222, UR32 ;  /* 0x00000020de007c20 */ /* 0x000fe40008400000 */
[----:B------:R0:W-:Y:S01]  /*e9a0*/  @!P5 STG.E.U8 desc[UR20][R24.64+0xf0], R7 ;  /* 0x0000f0071800d986 */ /* 0x0001e2000c101114 */
[----:B------:R-:W-:-:S03]  /*e9b0*/  ISETP.LT.OR P5, PT, R34, 0xf2, !P0 ;  /* 0x000000f22200780c */ /* 0x000fc600047a1670 */
[----:B------:R1:W-:Y:S01]  /*e9c0*/  @!P6 STG.E.U8 desc[UR20][R24.64+0xf1], R9 ;  /* 0x0000f1091800e986 */ /* 0x0003e2000c101114 */
[C---:B------:R-:W-:Y:S02]  /*e9d0*/  ISETP.LT.OR P6, PT, R34.reuse, 0xf9, !P0 ;  /* 0x000000f92200780c */ /* 0x040fe400047c1670 */
[----:B------:R-:W-:Y:S01]  /*e9e0*/  F2FP.SATFINITE.E4M3.F32.PACK_AB_MERGE_C R13, RZ, R0, RZ ;  /* 0x00000000ff0d723e */ /* 0x000fe200048070ff */
[----:B------:R-:W-:Y:S01]  /*e9f0*/  FMUL R0, R223, UR32 ;  /* 0x00000020df007c20 */ /* 0x000fe20008400000 */
[----:B------:R-:W-:Y:S01]  /*ea00*/  ISETP.LT.OR P0, PT, R34, 0xfa, !P0 ;  /* 0x000000fa2200780c */ /* 0x000fe20004701670 */
[----:B------:R-:W-:-:S03]  /*ea10*/  FMUL R2, R225, UR32 ;  /* 0x00000020e1027c20 */ /* 0x000fc60008400000 */
[----:B0-----:R-:W-:Y:S02]  /*ea20*/  F2FP.SATFINITE.E4M3.F32.PACK_AB_MERGE_C R7, RZ, R0, RZ ;  /* 0x00000000ff07723e */ /* 0x001fe400048070ff */
[----:B-1----:R-:W-:Y:S01]  /*ea30*/  F2FP.SATFINITE.E4M3.F32.PACK_AB_MERGE_C R9, RZ, R2, RZ ;  /* 0x00000002ff09723e */ /* 0x002fe200048070ff */
[----:B--2---:R-:W-:Y:S01]  /*ea40*/  FMUL R3, R224, UR32 ;  /* 0x00000020e0037c20 */ /* 0x004fe20008400000 */
[----:B----4-:R-:W-:Y:S01]  /*ea50*/  FMUL R4, R226, UR32 ;  /* 0x00000020e2047c20 */ /* 0x010fe20008400000 */
[----:B------:R-:W-:-:S03]  /*ea60*/  FMUL R5, R227, UR32 ;  /* 0x00000020e3057c20 */ /* 0x000fc60008400000 */
[----:B------:R-:W-:Y:S02]  /*ea70*/  F2FP.SATFINITE.E4M3.F32.PACK_AB_MERGE_C R3, RZ, R3, RZ ;  /* 0x00000003ff03723e */ /* 0x000fe400048070ff */
[----:B------:R-:W-:Y:S02]  /*ea80*/  F2FP.SATFINITE.E4M3.F32.PACK_AB_MERGE_C R11, RZ, R4, RZ ;  /* 0x00000004ff0b723e */ /* 0x000fe400048070ff */
[----:B------:R-:W-:Y:S01]  /*ea90*/  F2FP.SATFINITE.E4M3.F32.PACK_AB_MERGE_C R5, RZ, R5, RZ ;  /* 0x00000005ff05723e */ /* 0x000fe200048070ff */
[----:B------:R0:W-:Y:S04]  /*eaa0*/  @!P3 STG.E.U8 desc[UR20][R26.64+0xf0], R13 ;  /* 0x0000f00d1a00b986 */ /* 0x0001e8000c101114 */
[----:B------:R0:W-:Y:S04]  /*eab0*/  @!P5 STG.E.U8 desc[UR20][R26.64+0xf1], R7 ;  /* 0x0000f1071a00d986 */ /* 0x0001e8000c101114 */
[----:B------:R0:W-:Y:S04]  /*eac0*/  @!P4 STG.E.U8 desc[UR20][R24.64+0xf8], R9 ;  /* 0x0000f8091800c986 */ /* 0x0001e8000c101114 */
[----:B------:R0:W-:Y:S04]  /*ead0*/  @!P1 STG.E.U8 desc[UR20][R24.64+0xf9], R3 ;  /* 0x0000f90318009986 */ /* 0x0001e8000c101114 */
[----:B------:R0:W-:Y:S04]  /*eae0*/  @!P6 STG.E.U8 desc[UR20][R26.64+0xf8], R11 ;  /* 0x0000f80b1a00e986 */ /* 0x0001e8000c101114 */
[----:B------:R0:W-:Y:S02]  /*eaf0*/  @!P0 STG.E.U8 desc[UR20][R26.64+0xf9], R5 ;  /* 0x0000f9051a008986 */ /* 0x0001e4000c101114 */
.L_x_297:
[----:B------:R-:W-:Y:S05]  /*eb00*/  BSYNC B0 ;  /* 0x0000000000007941 */ /* 0x000fea0003800000 */
.L_x_39:
[----:B------:R-:W2:Y:S01]  /*eb10*/  LDL.LU R22, [R1+0x7c] ;  /* 0x00007c0001167983 */ /* 0x000ea20000300800 */
[----:B0----5:R-:W-:Y:S01]  /*eb20*/  IMAD.U32 R3, RZ, RZ, UR12 ;  /* 0x0000000cff037e24 */ /* 0x021fe2000f8e00ff */
[----:B------:R-:W-:Y:S02]  /*eb30*/  ULDC.64 UR6, c[0x0][0x650] ;  /* 0x0001940000067ab9 */ /* 0x000fe40000000a00 */
[----:B------:R-:W3:Y:S01]  /*eb40*/  LDL.LU R19, [R1+0x80] ;  /* 0x0000800001137983 */ /* 0x000ee20000300800 */
[----:B------:R-:W-:Y:S01]  /*eb50*/  IMAD.U32 R0, RZ, RZ, UR16 ;  /* 0x00000010ff007e24 */ /* 0x000fe2000f8e00ff */
[----:B------:R0:W-:Y:S01]  /*eb60*/  SYNCS.ARRIVE.TRANS64.A1T0 RZ, [R3+UR28], RZ ;  /* 0x000000ff03ff79a7 */ /* 0x0001e2000810001c */
[----:B------:R-:W-:Y:S02]  /*eb70*/  IMAD.U32 R2, RZ, RZ, UR16 ;  /* 0x00000010ff027e24 */ /* 0x000fe4000f8e00ff */
[----:B------:R-:W-:Y:S02]  /*eb80*/  IMAD.MOV.U32 R4, RZ, RZ, -0x1 ;  /* 0xffffffffff047424 */ /* 0x000fe400078e00ff */
[----:B0-----:R-:W-:Y:S01]  /*eb90*/  IMAD.U32 R3, RZ, RZ, UR13 ;  /* 0x0000000dff037e24 */ /* 0x001fe2000f8e00ff */
[----:B---3--:R-:W-:-:S02]  /*eba0*/  LEA R19, P0, R0, R19, 0x1 ;  /* 0x0000001300137211 */ /* 0x008fc400078008ff */
[----:B------:R-:W-:Y:S02]  /*ebb0*/  PRMT R0, RZ, 0x7610, R0 ;  /* 0x00007610ff007816 */ /* 0x000fe40000000000 */
[----:B--2---:R-:W-:Y:S01]  /*ebc0*/  LEA.HI.X R22, R2, R22, R3, 0x1, P0 ;  /* 0x0000001602167211 */ /* 0x004fe200000f0c03 */
[----:B------:R-:W-:Y:S01]  /*ebd0*/  IMAD.MOV.U32 R2, RZ, RZ, -0x1 ;  /* 0xffffffffff027424 */ /* 0x000fe200078e00ff */
[----:B------:R0:W-:Y:S01]  /*ebe0*/  STL [R1+0x80], R19 ;  /* 0x0000801301007387 */ /* 0x0001e20000100800 */
[----:B------:R-:W-:Y:S01]  /*ebf0*/  IMAD.MOV.U32 R3, RZ, RZ, -0x1 ;  /* 0xffffffffff037424 */ /* 0x000fe200078e00ff */
[----:B------:R-:W-:Y:S02]  /*ec00*/  ISETP.GE.U32.AND P0, PT, R19, UR6, PT ;  /* 0x0000000613007c0c */ /* 0x000fe4000bf06070 */
[----:B------:R0:W-:Y:S02]  /*ec10*/  STL [R1+0x7c], R22 ;  /* 0x00007c1601007387 */ /* 0x0001e40000100800 */
[----:B------:R-:W-:-:S02]  /*ec20*/  ISETP.GE.U32.AND.EX P0, PT, R22, UR7, PT, P0 ;  /* 0x0000000716007c0c */ /* 0x000fc4000bf06100 */
[----:B------:R0:W-:Y:S04]  /*ec30*/  STL [R1+0x84], R4 ;  /* 0x0000840401007387 */ /* 0x0001e80000100800 */
[----:B------:R0:W-:Y:S04]  /*ec40*/  STL [R1+0x74], R2 ;  /* 0x0000740201007387 */ /* 0x0001e80000100800 */
[----:B------:R0:W-:Y:S03]  /*ec50*/  STL [R1+0x88], R3 ;  /* 0x0000880301007387 */ /* 0x0001e60000100800 */
[----:B------:R-:W-:Y:S05]  /*ec60*/  @P0 BRA `(.L_x_298) ;  /* 0x0000000400740947 */ /* 0x000fea0003800000 */
[----:B------:R-:W2:Y:S01]  /*ec70*/  S2R R14, SR_CTAID.X ;  /* 0x00000000000e7919 */ /* 0x000ea20000002500 */
[----:B------:R-:W3:Y:S01]  /*ec80*/  LDC.64 R8, c[0x0][0x628] ;  /* 0x00018a00ff087b82 */ /* 0x000ee20000000a00 */
[----:B------:R-:W-:Y:S01]  /*ec90*/  ULDC UR6, c[0x0][0x150] ;  /* 0x0000540000067ab9 */ /* 0x000fe20000000800 */
[----:B------:R-:W-:Y:S01]  /*eca0*/  IMAD.MOV.U32 R6, RZ, RZ, R19 ;  /* 0x000000ffff067224 */ /* 0x000fe200078e0013 */
[----:B------:R-:W0:Y:S01]  /*ecb0*/  S2R R16, SR_CTAID.Y ;  /* 0x0000000000107919 */ /* 0x000e220000002600 */
[----:B------:R-:W-:-:S04]  /*ecc0*/  IMAD.MOV.U32 R7, RZ, RZ, R22 ;  /* 0x000000ffff077224 */ /* 0x000fc800078e0016 */
[----:B------:R-:W0:Y:S08]  /*ecd0*/  LDC R17, c[0x0][0x144] ;  /* 0x00005100ff117b82 */ /* 0x000e300000000800 */
[----:B------:R-:W0:Y:S08]  /*ece0*/  LDC R10, c[0x0][0x630] ;  /* 0x00018c00ff0a7b82 */ /* 0x000e300000000800 */
[----:B------:R-:W0:Y:S01]  /*ecf0*/  LDC.64 R12, c[0x0][0x620] ;  /* 0x00018800ff0c7b82 */ /* 0x000e220000000a00 */
[----:B---3--:R-:W-:-:S04]  /*ed00*/  ISETP.NE.U32.AND P0, PT, R8, RZ, PT ;  /* 0x000000ff0800720c */ /* 0x008fc80003f05070 */
[----:B------:R-:W-:Y:S02]  /*ed10*/  ISETP.NE.AND.EX P0, PT, R9, RZ, PT, P0 ;  /* 0x000000ff0900720c */ /* 0x000fe40003f05300 */
[----:B--2---:R-:W-:-:S05]  /*ed20*/  I2FP.F32.U32 R0, R14 ;  /* 0x0000000e00007245 */ /* 0x004fca0000201000 */
[----:B------:R-:W-:-:S04]  /*ed30*/  FMUL R0, R0, UR6 ;  /* 0x0000000600007c20 */ /* 0x000fc80008400000 */
[----:B------:R2:W3:Y:S02]  /*ed40*/  F2I.U32.TRUNC.NTZ R15, R0 ;  /* 0x00000000000f7305 */ /* 0x0004e4000020f000 */
[----:B------:R-:W-:Y:S05]  /*ed50*/  @!P0 BRA `(.L_x_299) ;  /* 0x0000000000288947 */ /* 0x000fea0003800000 */
[----:B--2---:R-:W2:Y:S02]  /*ed60*/  LDC R0, c[0x0][0x634] ;  /* 0x00018d00ff007b82 */ /* 0x004ea40000000800 */
[----:B--2---:R-:W-:-:S05]  /*ed70*/  IADD3 R7, P0, R19, R0, RZ ;  /* 0x0000000013077210 */ /* 0x004fca0007f1e0ff */
[----:B------:R-:W-:-:S04]  /*ed80*/  IMAD.X R11, RZ, RZ, R22, P0 ;  /* 0x000000ffff0b7224 */ /* 0x000fc800000e0616 */
[----:B0-----:R-:W-:-:S04]  /*ed90*/  IMAD.WIDE.U32 R2, R11, R8, RZ ;  /* 0x000000080b027225 */ /* 0x001fc800078e00ff */
[----:B------:R-:W-:-:S04]  /*eda0*/  IMAD.WIDE.U32 R4, P0, R7, R9, R2 ;  /* 0x0000000907047225 */ /* 0x000fc80007800002 */
[----:B------:R-:W-:-:S04]  /*edb0*/  IMAD.WIDE.U32 R2, R7, R8, RZ ;  /* 0x0000000807027225 */ /* 0x000fc800078e00ff */
[----:B------:R-:W-:Y:S01]  /*edc0*/  IMAD.X R7, RZ, RZ, RZ, P0 ;  /* 0x000000ffff077224 */ /* 0x000fe200000e06ff */
[----:B------:R-:W-:Y:S01]  /*edd0*/  IADD3 RZ, P0, R3, R4, RZ ;  /* 0x0000000403ff7210 */ /* 0x000fe20007f1e0ff */
[----:B------:R-:W-:-:S04]  /*ede0*/  IMAD.MOV.U32 R6, RZ, RZ, R5 ;  /* 0x000000ffff067224 */ /* 0x000fc800078e0005 */
[----:B------:R-:W-:-:S08]  /*edf0*/  IMAD.WIDE.U32.X R6, R11, R9, R6, P0 ;  /* 0x000000090b067225 */ /* 0x000fd000000e0406 */
.L_x_299:
[-CC-:B0-----:R-:W-:Y:S01]  /*ee00*/  SHF.R.U64 R11, R6, R10.reuse, R7.reuse ;  /* 0x0000000a060b7219 */ /* 0x181fe20000001207 */
[----:B------:R-:W0:Y:S01]  /*ee10*/  LDC.64 R20, c[0x0][0x640] ;  /* 0x00019000ff147b82 */ /* 0x000e220000000a00 */
[----:B--2---:R-:W-:Y:S01]  /*ee20*/  SHF.R.U32.HI R0, RZ, R10, R7 ;  /* 0x0000000aff007219 */ /* 0x004fe20000011607 */
[----:B------:R-:W-:Y:S01]  /*ee30*/  IMAD.MOV.U32 R2, RZ, RZ, R19 ;  /* 0x000000ffff027224 */ /* 0x000fe200078e0013 */
[----:B------:R-:W-:Y:S01]  /*ee40*/  IADD3 R5, P0, RZ, -R11, RZ ;  /* 0x8000000bff057210 */ /* 0x000fe20007f1e0ff */
[----:B---3--:R-:W-:Y:S01]  /*ee50*/  IMAD.MOV R15, RZ, RZ, -R15 ;  /* 0x000000ffff0f7224 */ /* 0x008fe200078e0a0f */
[----:B------:R-:W-:Y:S01]  /*ee60*/  ULDC UR6, c[0x0][0x154] ;  /* 0x0000550000067ab9 */ /* 0x000fe20000000800 */
[----:B------:R-:W-:Y:S02]  /*ee70*/  IMAD.MOV.U32 R7, RZ, RZ, 0x1 ;  /* 0x00000001ff077424 */ /* 0x000fe400078e00ff */
[----:B------:R-:W2:Y:S01]  /*ee80*/  LDC R4, c[0x0][0x618] ;  /* 0x00018600ff047b82 */ /* 0x000ea20000000800 */
[----:B------:R-:W-:-:S02]  /*ee90*/  IMAD.X R3, RZ, RZ, ~R0, P0 ;  /* 0x000000ffff037224 */ /* 0x000fc400000e0e00 */
[----:B------:R-:W-:Y:S02]  /*eea0*/  IMAD R17, R17, R15, R14 ;  /* 0x0000000f11117224 */ /* 0x000fe400078e020e */
[-C--:B------:R-:W-:Y:S02]  /*eeb0*/  IMAD R0, R3, R12.reuse, RZ ;  /* 0x0000000c03007224 */ /* 0x080fe400078e02ff */
[----:B------:R-:W-:Y:S01]  /*eec0*/  IMAD.MOV.U32 R3, RZ, RZ, R22 ;  /* 0x000000ffff037224 */ /* 0x000fe200078e0016 */
[----:B------:R-:W3:Y:S01]  /*eed0*/  LDC R6, c[0x0][0x608] ;  /* 0x00018200ff067b82 */ /* 0x000ee20000000800 */
[----:B------:R-:W-:-:S04]  /*eee0*/  IMAD.WIDE.U32 R2, R5, R12, R2 ;  /* 0x0000000c05027225 */ /* 0x000fc800078e0002 */
[----:B------:R-:W-:-:S03]  /*eef0*/  IMAD R5, R5, R13, R0 ;  /* 0x0000000d05057224 */ /* 0x000fc600078e0200 */
[----:B------:R-:W5:Y:S01]  /*ef00*/  LDC R18, c[0x0][0x658] ;  /* 0x00019600ff127b82 */ /* 0x000f620000000800 */
[----:B------:R-:W-:Y:S01]  /*ef10*/  I2FP.F32.U32 R0, R16 ;  /* 0x0000001000007245 */ /* 0x000fe20000201000 */
[----:B------:R-:W-:Y:S01]  /*ef20*/  IMAD.IADD R3, R3, 0x1, R5 ;  /* 0x0000000103037824 */ /* 0x000fe200078e0205 */
[----:B0-----:R-:W-:Y:S01]  /*ef30*/  ISETP.NE.U32.AND P0, PT, R20, RZ, PT ;  /* 0x000000ff1400720c */ /* 0x001fe20003f05070 */
[----:B------:R-:W-:Y:S02]  /*ef40*/  IMAD.MOV.U32 R5, RZ, RZ, -0x1 ;  /* 0xffffffffff057424 */ /* 0x000fe400078e00ff */
[----:B------:R-:W-:Y:S02]  /*ef50*/  FMUL R0, R0, UR6 ;  /* 0x0000000600007c20 */ /* 0x000fe40008400000 */
[----:B------:R-:W0:Y:S01]  /*ef60*/  LDC R15, c[0x0][0x148] ;  /* 0x00005200ff0f7b82 */ /* 0x000e220000000800 */
[----:B--2---:R-:W-:Y:S01]  /*ef70*/  SHF.R.U64 R10, R2, R4, R3 ;  /* 0x00000004020a7219 */ /* 0x004fe20000001203 */
[----:B------:R2:W0:Y:S01]  /*ef80*/  F2I.U32.TRUNC.NTZ R13, R0 ;  /* 0x00000000000d7305 */ /* 0x000422000020f000 */
[----:B------:R-:W-:-:S02]  /*ef90*/  ISETP.NE.AND.EX P0, PT, R21, RZ, PT, P0 ;  /* 0x000000ff1500720c */ /* 0x000fc40003f05300 */
[----:B------:R-:W-:-:S03]  /*efa0*/  SHF.R.U32.HI R3, RZ, R4, R3 ;  /* 0x00000004ff037219 */ /* 0x000fc60000011603 */
[----:B------:R-:W0:Y:S01]  /*efb0*/  LDC R14, c[0x0][0x600] ;  /* 0x00018000ff0e7b82 */ /* 0x000e220000000800 */
[-CC-:B---3--:R-:W-:Y:S02]  /*efc0*/  SHF.R.U64 R8, R10, R6.reuse, R3.reuse ;  /* 0x000000060a087219 */ /* 0x188fe40000001203 */
[----:B------:R-:W-:-:S05]  /*efd0*/  SHF.R.U32.HI R3, RZ, R6, R3 ;  /* 0x00000006ff037219 */ /* 0x000fca0000011603 */
[----:B------:R-:W3:Y:S01]  /*efe0*/  LDC R22, c[0x0][0x648] ;  /* 0x00019200ff167b82 */ /* 0x000ee20000000800 */
[-CC-:B-----5:R-:W-:Y:S02]  /*eff0*/  SHF.R.U64 R12, R8, R18.reuse, R3.reuse ;  /* 0x00000012080c7219 */ /* 0x1a0fe40000001203 */
[-C--:B------:R-:W-:Y:S02]  /*f000*/  SHF.L.U32 R5, R5, R18.reuse, RZ ;  /* 0x0000001205057219 */ /* 0x080fe400000006ff */
[-C--:B------:R-:W-:Y:S01]  /*f010*/  SHF.R.U32.HI R3, RZ, R18.reuse, R3 ;  /* 0x00000012ff037219 */ /* 0x080fe20000011603 */
[----:B------:R-:W-:Y:S01]  /*f020*/  IMAD.MOV.U32 R2, RZ, RZ, R12 ;  /* 0x000000ffff027224 */ /* 0x000fe200078e000c */
[----:B------:R-:W-:Y:S01]  /*f030*/  SHF.L.U32 R18, R7, R18, RZ ;  /* 0x0000001207127219 */ /* 0x000fe200000006ff */
[----:B------:R-:W0:Y:S01]  /*f040*/  LDC R23, c[0x0][0x638] ;  /* 0x00018e00ff177b82 */ /* 0x000e220000000800 */
[----:B------:R-:W-:-:S07]  /*f050*/  LOP3.LUT R19, RZ, R5, RZ, 0x33, !PT ;  /* 0x00000005ff137212 */ /* 0x000fce00078e33ff */
[----:B------:R-:W0:Y:S01]  /*f060*/  LDC R24, c[0x0][0x610] ;  /* 0x00018400ff187b82 */ /* 0x000e220000000800 */
[----:B--2---:R-:W-:Y:S05]  /*f070*/  @!P0 BRA `(.L_x_300) ;  /* 0x0000000000288947 */ /* 0x004fea0003800000 */
        /* <DEDUP_REMOVED lines=10> */
.L_x_300:
[----:B---3--:R-:W-:Y:S01]  /*f120*/  SHF.R.U64 R0, R2, R22, R3 ;  /* 0x0000001602007219 */ /* 0x008fe20000001203 */
[----:B0-----:R-:W-:Y:S01]  /*f130*/  VIADD R7, R14, 0xffffffff ;  /* 0xffffffff0e077836 */ /* 0x001fe20000000000 */
[----:B------:R-:W-:Y:S01]  /*f140*/  LOP3.LUT R5, R8, R19, RZ, 0xc0, !PT ;  /* 0x0000001308057212 */ /* 0x000fe200078ec0ff */
[----:B------:R-:W-:Y:S02]  /*f150*/  IMAD.MOV R13, RZ, RZ, -R13 ;  /* 0x000000ffff0d7224 */ /* 0x000fe400078e0a0d */
[----:B------:R-:W-:Y:S02]  /*f160*/  IMAD.MOV R3, RZ, RZ, -R0 ;  /* 0x000000ffff037224 */ /* 0x000fe400078e0a00 */
[----:B------:R-:W-:Y:S01]  /*f170*/  IMAD R2, R18, R0, R5 ;  /* 0x0000000012027224 */ /* 0x000fe200078e0205 */
[----:B------:R-:W-:Y:S01]  /*f180*/  LOP3.LUT R5, R10, R7, RZ, 0xc0, !PT ;  /* 0x000000070a057212 */ /* 0x000fe200078ec0ff */
[----:B------:R-:W-:Y:S02]  /*f190*/  @P2 IMAD R17, R15, R13, R16 ;  /* 0x0000000d0f112224 */ /* 0x000fe400078e0210 */
[----:B------:R-:W-:-:S02]  /*f1a0*/  IMAD R0, R3, R23, R12 ;  /* 0x0000001703007224 */ /* 0x000fc400078e020c */
[----:B------:R-:W-:Y:S02]  /*f1b0*/  IMAD.MOV.U32 R4, RZ, RZ, 0x1 ;  /* 0x00000001ff047424 */ /* 0x000fe400078e00ff */
[----:B------:R-:W-:Y:S02]  /*f1c0*/  IMAD R2, R2, R24, R17 ;  /* 0x0000001802027224 */ /* 0x000fe400078e0211 */
[----:B------:R-:W-:Y:S01]  /*f1d0*/  IMAD R3, R0, R14, R5 ;  /* 0x0000000e00037224 */ /* 0x000fe200078e0205 */
[----:B------:R-:W-:-:S04]  /*f1e0*/  PRMT R0, R4, 0x7610, R0 ;  /* 0x0000761004007816 */ /* 0x000fc80000000000 */
[----:B------:R-:W-:Y:S02]  /*f1f0*/  SEL R4, R3, R2, !P2 ;  /* 0x0000000203047207 */ /* 0x000fe40005000000 */
[----:B------:R-:W-:-:S03]  /*f200*/  SEL R2, R2, R3, !P2 ;  /* 0x0000000302027207 */ /* 0x000fc60005000000 */
[----:B------:R2:W-:Y:S04]  /*f210*/  STL [R1+0x88], R4 ;  /* 0x0000880401007387 */ /* 0x0005e80000100800 */
[----:B------:R2:W-:Y:S04]  /*f220*/  STL [R1+0x74], R11 ;  /* 0x0000740b01007387 */ /* 0x0005e80000100800 */
[----:B------:R2:W-:Y:S02]  /*f230*/  STL [R1+0x84], R2 ;  /* 0x0000840201007387 */ /* 0x0005e40000100800 */
.L_x_298:
[----:B------:R-:W-:Y:S01]  /*f240*/  LOP3.LUT P0, RZ, R0, 0xff, RZ, 0xc0, !PT ;  /* 0x000000ff00ff7812 */ /* 0x000fe2000780c0ff */
[----:B------:R-:W-:-:S12]  /*f250*/  ULOP3.LUT UR27, UR27, 0x1, URZ, 0x3c, !UPT ;  /* 0x000000011b1b7892 */ /* 0x000fd8000f8e3c3f */
[----:B------:R-:W-:Y:S05]  /*f260*/  @P0 BRA `(.L_x_301) ;  /* 0xffffff2400600947 */ /* 0x000fea000383ffff */
[----:B------:R-:W-:Y:S05]  /*f270*/  EXIT ;  /* 0x000000000000794d */ /* 0x000fea0003800000 */
.L_x_17:
[----:B------:R-:W-:-:S08]  /*f280*/  ISETP.NE.AND P0, PT, RZ, UR6, PT ;  /* 0x00000006ff007c0c */ /* 0x000fd0000bf05270 */
[----:B0123--:R-:W0:-:S00]  /*f290*/  USETMAXREG.DEALLOC.CTAPOOL 0x28 ;  /* 0x00000028000079c8 */ /* 0x00fe0000080e0500 */
[----:B------:R-:W-:Y:S05]  /*f2a0*/  @P0 EXIT ;  /* 0x000000000000094d */ /* 0x000fea0003800000 */
[----:B0-----:R-:W-:Y:S01]  /*f2b0*/  LOP3.LUT P0, RZ, R0, 0xff, RZ, 0xc0, !PT ;  /* 0x000000ff00ff7812 */ /* 0x001fe2000780c0ff */
[----:B------:R-:W-:Y:S02]  /*f2c0*/  IMAD.MOV.U32 R0, RZ, RZ, 0x1 ;  /* 0x00000001ff007424 */ /* 0x000fe400078e00ff */
[----:B------:R-:W-:-:S10]  /*f2d0*/  IMAD.MOV.U32 R10, RZ, RZ, RZ ;  /* 0x000000ffff0a7224 */ /* 0x000fd400078e00ff */
[----:B------:R-:W-:Y:S05]  /*f2e0*/  @!P0 BRA `(.L_x_302) ;  /* 0x0000000c00608947 */ /* 0x000fea0003800000 */
[----:B------:R-:W0:Y:S01]  /*f2f0*/  S2R R8, SR_CgaCtaId ;  /* 0x0000000000087919 */ /* 0x000e220000008800 */
[----:B------:R-:W-:Y:S01]  /*f300*/  LOP3.LUT P0, RZ, R3, 0x1f, RZ, 0xc0, !PT ;  /* 0x0000001f03ff7812 */ /* 0x000fe2000780c0ff */
[----:B------:R-:W-:Y:S01]  /*f310*/  ULDC UR5, c[0x0][0x658] ;  /* 0x0001960000057ab9 */ /* 0x000fe20000000800 */
[----:B------:R-:W-:Y:S01]  /*f320*/  UMOV UR6, 0xffffffff ;  /* 0xffffffff00067882 */ /* 0x000fe20000000000 */
[----:B------:R-:W-:Y:S01]  /*f330*/  BSSY B0, `(.L_x_302) ;  /* 0x00000d3000007945 */ /* 0x000fe20003800000 */
[----:B------:R-:W-:Y:S01]  /*f340*/  USHF.L.U32 UR6, UR6, UR5, URZ ;  /* 0x0000000506067299 */ /* 0x000fe2000800063f */
[C---:B------:R-:W-:Y:S01]  /*f350*/  ISETP.NE.AND P3, PT, R2.reuse, RZ, PT ;  /* 0x000000ff0200720c */ /* 0x040fe20003f65270 */
[----:B------:R-:W-:Y:S01]  /*f360*/  IMAD.MOV.U32 R11, RZ, RZ, 0x1 ;  /* 0x00000001ff0b7424 */ /* 0x000fe200078e00ff */
[----:B------:R-:W-:Y:S01]  /*f370*/  ISETP.NE.OR P0, PT, R2, RZ, !P0 ;  /* 0x000000ff0200720c */ /* 0x000fe20004705670 */
[----:B------:R-:W-:Y:S01]  /*f380*/  IMAD.MOV.U32 R0, RZ, RZ, 0x1 ;  /* 0x00000001ff007424 */ /* 0x000fe200078e00ff */
[----:B------:R-:W-:Y:S01]  /*f390*/  ULDC UR4, c[0x0][0x600] ;  /* 0x0001800000047ab9 */ /* 0x000fe20000000800 */
[----:B------:R-:W-:Y:S01]  /*f3a0*/  IMAD.MOV.U32 R10, RZ, RZ, RZ ;  /* 0x000000ffff0a7224 */ /* 0x000fe200078e00ff */
[----:B------:R-:W-:Y:S01]  /*f3b0*/  UMOV UR7, 0x1 ;  /* 0x0000000100077882 */ /* 0x000fe20000000000 */
[----:B------:R-:W-:-:S02]  /*f3c0*/  UIADD3 UR26, UR14, 0x1, URZ ;  /* 0x000000010e1a7890 */ /* 0x000fc4000fffe03f */
[----:B------:R-:W-:Y:S02]  /*f3d0*/  ULOP3.LUT UR27, UR15, 0x2, URZ, 0xfc, !UPT ;  /* 0x000000020f1b7892 */ /* 0x000fe4000f8efc3f */
[----:B------:R-:W-:Y:S02]  /*f3e0*/  UIADD3 UR4, UR4, -0x1, URZ ;  /* 0xffffffff04047890 */ /* 0x000fe4000fffe03f */
[----:B------:R-:W-:Y:S02]  /*f3f0*/  USHF.L.U32 UR22, UR7, UR5, URZ ;  /* 0x0000000507167299 */ /* 0x000fe4000800063f */
[----:B------:R-:W-:Y:S01]  /*f400*/  ULOP3.LUT UR21, URZ, UR6, URZ, 0x33, !UPT ;  /* 0x000000063f157292 */ /* 0x000fe2000f8e333f */
[----:B------:R-:W-:Y:S01]  /*f410*/  ULDC.64 UR24, c[0x0][0x198] ;  /* 0x0000660000187ab9 */ /* 0x000fe20000000a00 */
[C---:B0-----:R-:W-:Y:S02]  /*f420*/  IMAD.SHL.U32 R9, R8.reuse, 0x80, RZ ;  /* 0x0000008008097824 */ /* 0x041fe400078e00ff */
[----:B------:R-:W-:-:S03]  /*f430*/  IMAD.SHL.U32 R8, R8, 0x4000, RZ ;  /* 0x0000400008087824 */ /* 0x000fc600078e00ff */
[----:B------:R-:W-:Y:S02]  /*f440*/  LOP3.LUT R9, R9, 0x80, RZ, 0xc0, !PT ;  /* 0x0000008009097812 */ /* 0x000fe400078ec0ff */
[----:B------:R-:W-:-:S07]  /*f450*/  LOP3.LUT R8, R8, 0x4000, RZ, 0xc0, !PT ;  /* 0x0000400008087812 */ /* 0x000fce00078ec0ff */
.L_x_314:
[----:B------:R-:W-:-:S03]  /*f460*/  UMOV UR5, 0xffffffff ;  /* 0xffffffff00057882 */ /* 0x000fc60000000000 */
[----:B01----:R-:W-:Y:S05]  /*f470*/  BRA.DIV UR5, `(.L_x_303) ;  /* 0x00000012054c7947 */ /* 0x003fea000b800000 */
[----:B------:R-:W-:-:S13]  /*f480*/  ELECT P1, URZ, PT ;  /* 0x00000000003f782f */ /* 0x000fda0003820000 */
.L_x_328:
[----:B------:R-:W0:Y:S01]  /*f490*/  LDC R2, c[0x0][0x28c] ;  /* 0x0000a300ff027b82 */ /* 0x000e220000000800 */
[----:B------:R-:W-:Y:S01]  /*f4a0*/  BSSY B1, `(.L_x_304) ;  /* 0x000003d000017945 */ /* 0x000fe20003800000 */
[----:B0-----:R-:W-:-:S13]  /*f4b0*/  ISETP.LT.OR P1, PT, R2, 0x1, !P1 ;  /* 0x000000010200780c */ /* 0x001fda0004f21670 */
[----:B------:R-:W-:Y:S05]  /*f4c0*/  @P1 BRA `(.L_x_305) ;  /* 0x0000000000e81947 */ /* 0x000fea0003800000 */
[----:B------:R-:W2:Y:S04]  /*f4d0*/  LDL.LU R4, [R1+0x88] ;  /* 0x0000880001047983 */ /* 0x000ea80000300800 */
[----:B------:R-:W3:Y:S01]  /*f4e0*/  LDL.LU R3, [R1+0x84] ;  /* 0x0000840001037983 */ /* 0x000ee20000300800 */
[----:B------:R-:W-:Y:S02]  /*f4f0*/  IMAD.MOV.U32 R14, RZ, RZ, RZ ;  /* 0x000000ffff0e7224 */ /* 0x000fe400078e00ff */
[----:B------:R-:W-:Y:S02]  /*f500*/  IMAD.U32 R15, RZ, RZ, UR26 ;  /* 0x0000001aff0f7e24 */ /* 0x000fe4000f8e00ff */
[----:B------:R-:W-:Y:S02]  /*f510*/  IMAD.MOV.U32 R2, RZ, RZ, R0 ;  /* 0x000000ffff027224 */ /* 0x000fe400078e0000 */
[----:B--2---:R-:W-:-:S02]  /*f520*/  IMAD R6, R4, 0x100, R9 ;  /* 0x0000010004067824 */ /* 0x004fc400078e0209 */
[----:B---3--:R-:W-:Y:S02]  /*f530*/  IMAD.SHL.U32 R7, R3, 0x40, RZ ;  /* 0x0000004003077824 */ /* 0x008fe400078e00ff */
[----:B------:R-:W-:-:S07]  /*f540*/  IMAD.MOV.U32 R3, RZ, RZ, R10 ;  /* 0x000000ffff037224 */ /* 0x000fce00078e000a */
.L_x_309:
[----:B------:R-:W0:Y:S01]  /*f550*/  S2R R5, SR_CgaCtaId ;  /* 0x0000000000057919 */ /* 0x000e220000008800 */
[----:B------:R-:W-:-:S04]  /*f560*/  MOV R4, 0x400 ;  /* 0x0000040000047802 */ /* 0x000fc80000000f00 */
[----:B0-----:R-:W-:Y:S02]  /*f570*/  LEA R12, R5, R4, 0x18 ;  /* 0x00000004050c7211 */ /* 0x001fe400078ec0ff */
[----:B------:R-:W-:Y:S01]  /*f580*/  SHF.L.U32 R4, R2, 0x1f, RZ ;  /* 0x0000001f02047819 */ /* 0x000fe200000006ff */
[----:B------:R-:W0:Y:S02]  /*f590*/  @!P3 LDC R5, c[0x0][0x500] ;  /* 0x00014000ff05bb82 */ /* 0x000e240000000800 */
[----:B------:R-:W-:-:S04]  /*f5a0*/  IMAD R13, R3, 0x8, R12 ;  /* 0x00000008030d7824 */ /* 0x000fc800078e020c */
[----:B------:R-:W1:Y:S02]  /*f5b0*/  SYNCS.PHASECHK.TRANS64.TRYWAIT P1, [R13+URZ+0x28], R4 ;  /* 0x000028040d0075a7 */ /* 0x000e64000802017f */
[----:B-1----:R-:W-:Y:S05]  /*f5c0*/  @!P1 BRA `(.L_x_306) ;  /* 0x0000001000189947 */ /* 0x002fea0003800000 */
.L_x_329:
[----:B------:R-:W-:Y:S01]  /*f5d0*/  UPRMT UR5, UR27, 0x9910, URZ ;  /* 0x000099101b057896 */ /* 0x000fe2000800003f */
[----:B0-----:R0:W-:Y:S03]  /*f5e0*/  @!P3 SYNCS.ARRIVE.TRANS64 RZ, [R13+URZ], R5 ;  /* 0x000000050dffb9a7 */ /* 0x0011e6000800003f */
[----:B------:R-:W-:-:S06]  /*f5f0*/  UISETP.NE.AND UP0, UPT, UR5, 0x2, UPT ;  /* 0x000000020500788c */ /* 0x000fcc000bf05270 */
[----:B------:R-:W-:-:S13]  /*f600*/  PLOP3.LUT P1, PT, PT, PT, UP0, 0x80, 0x0 ;  /* 0x000000000000781c */ /* 0x000fda0003f2f008 */
[----:B0-----:R-:W-:Y:S05]  /*f610*/  @P1 BRA `(.L_x_307) ;  /* 0x0000000000041947 */ /* 0x001fea0003800000 */
[----:B------:R-:W-:Y:S01]  /*f620*/  BPT.TRAP 0x1 ;  /* 0x000000040000795c */ /* 0x000fe20000300000 */
.L_x_307:
[----:B------:R-:W-:Y:S05]  /*f630*/  @P0 BRA `(.L_x_308) ;  /* 0x0000000000040947 */ /* 0x000fea0003800000 */
[----:B------:R-:W-:Y:S01]  /*f640*/  BPT.TRAP 0x1 ;  /* 0x000000040000795c */ /* 0x000fe20000300000 */
.L_x_308:
[----:B------:R-:W2:Y:S01]  /*f650*/  LDL R16, [R1+0x74] ;  /* 0x0000740001107983 */ /* 0x000ea20000100800 */
[C---:B-1----:R-:W-:Y:S01]  /*f660*/  IMAD R4, R3.reuse, 0x2000, R12 ;  /* 0x0000200003047824 */ /* 0x042fe200078e020c */
[----:B------:R-:W-:Y:S01]  /*f670*/  R2UR UR20, R12 ;  /* 0x000000000c1472ca */ /* 0x000fe200000e0000 */
[----:B------:R-:W-:Y:S01]  /*f680*/  IMAD R5, R3, 0x8000, R8 ;  /* 0x0000800003057824 */ /* 0x000fe200078e0208 */
[----:B------:R-:W-:Y:S01]  /*f690*/  R2UR UR9, R13 ;  /* 0x000000000d0972ca */ /* 0x000fe200000e0000 */
[----:B------:R-:W-:Y:S01]  /*f6a0*/  VIADD R15, R15, 0xffffffff ;  /* 0xffffffff0f0f7836 */ /* 0x000fe20000000000 */
[----:B------:R-:W-:Y:S01]  /*f6b0*/  R2UR UR5, R4 ;  /* 0x00000000040572ca */ /* 0x000fe200000e0000 */
[----:B------:R-:W-:Y:S01]  /*f6c0*/  UIADD3 UR6, UP0, UR24, 0xf0, URZ ;  /* 0x000000f018067890 */ /* 0x000fe2000ff1e03f */
[----:B------:R-:W-:Y:S01]  /*f6d0*/  R2UR UR8, R5 ;  /* 0x00000000050872ca */ /* 0x000fe200000e0000 */
[----:B------:R-:W-:Y:S01]  /*f6e0*/  UIADD3 UR28, UP1, UR24, 0x1f0, URZ ;  /* 0x000001f0181c7890 */ /* 0x000fe2000ff3e03f */
[----:B------:R-:W-:Y:S01]  /*f6f0*/  R2UR UR11, R7 ;  /* 0x00000000070b72ca */ /* 0x000fe200000e0000 */
[----:B------:R-:W-:Y:S01]  /*f700*/  UIADD3.X UR7, URZ, UR25, URZ, UP0, !UPT ;  /* 0x000000193f077290 */ /* 0x000fe200087fe43f */
[----:B------:R-:W-:Y:S01]  /*f710*/  R2UR UR10, R14 ;  /* 0x000000000e0a72ca */ /* 0x000fe200000e0000 */
[----:B------:R-:W-:Y:S01]  /*f720*/  VIADD R3, R3, 0x1 ;  /* 0x0000000103037836 */ /* 0x000fe20000000000 */
[----:B------:R-:W-:Y:S01]  /*f730*/  R2UR UR23, R6 ;  /* 0x00000000061772ca */ /* 0x000fe200000e0000 */
[----:B------:R-:W-:Y:S01]  /*f740*/  UIADD3.X UR29, URZ, UR25, URZ, UP1, !UPT ;  /* 0x000000193f1d7290 */ /* 0x000fe20008ffe43f */
[----:B------:R-:W-:Y:S01]  /*f750*/  ISETP.GT.AND P4, PT, R15, 0x1, PT ;  /* 0x000000010f00780c */ /* 0x000fe20003f84270 */
[----:B------:R-:W-:Y:S01]  /*f760*/  UMOV UR18, 0x0 ;  /* 0x0000000000127882 */ /* 0x000fe20000000000 */
[----:B------:R-:W-:Y:S01]  /*f770*/  UMOV UR19, 0x10000000 ;  /* 0x1000000000137882 */ /* 0x000fe20000000000 */
[----:B------:R-:W-:Y:S01]  /*f780*/  UIADD3 UR5, UR5, 0x180, URZ ;  /* 0x0000018005057890 */ /* 0x000fe2000fffe03f */
[----:B------:R-:W-:Y:S01]  /*f790*/  ISETP.NE.AND P1, PT, R3, 0x5, PT ;  /* 0x000000050300780c */ /* 0x000fe20003f25270 */
[----:B------:R-:W-:Y:S01]  /*f7a0*/  UIADD3 UR20, UR20, 0xa180, UR8 ;  /* 0x0000a18014147890 */ /* 0x000fe2000fffe008 */
[----:B------:R-:W-:Y:S01]  /*f7b0*/  VIADD R14, R14, 0x80 ;  /* 0x000000800e0e7836 */ /* 0x000fe20000000000 */
[----:B------:R-:W-:Y:S01]  /*f7c0*/  UMOV UR30, 0x30000 ;  /* 0x00030000001e7882 */ /* 0x000fe20000000000 */
[----:B------:R-:W-:-:S02]  /*f7d0*/  SEL R5, RZ, 0x1, P1 ;  /* 0x00000001ff057807 */ /* 0x000fc40000800000 */
[----:B------:R-:W-:Y:S01]  /*f7e0*/  UMOV UR8, UR5 ;  /* 0x0000000500087c82 */ /* 0x000fe20008000000 */
[----:B------:R-:W-:Y:S02]  /*f7f0*/  SEL R3, R3, RZ, P1 ;  /* 0x000000ff03037207 */ /* 0x000fe40000800000 */
[----:B------:R-:W-:Y:S02]  /*f800*/  LOP3.LUT R2, R2, R5, RZ, 0x3c, !PT ;  /* 0x0000000502027212 */ /* 0x000fe400078e3cff */
[----:B--2---:R-:W-:-:S13]  /*f810*/  R2UR UR12, R16 ;  /* 0x00000000100c72ca */ /* 0x004fda00000e0000 */
[----:B------:R0:W-:Y:S02]  /*f820*/  UTMALDG.3D [UR8], [UR6], desc[UR18] ;  /* 0x00001208060075b4 */ /* 0x0001e40008011000 */
[----:B0-----:R-:W-:Y:S01]  /*f830*/  UMOV UR11, UR23 ;  /* 0x00000017000b7c82 */ /* 0x001fe20008000000 */
[----:B------:R-:W-:Y:S02]  /*f840*/  UMOV UR8, UR20 ;  /* 0x0000001400087c82 */ /* 0x000fe40008000000 */
[----:B------:R0:W-:Y:S02]  /*f850*/  UTMALDG.3D.MULTICAST [UR8], [UR28], UR30, desc[UR18] ;  /* 0x000012081c0073b4 */ /* 0x0001e4000801181e */
[----:B0-----:R-:W-:Y:S05]  /*f860*/  @P4 BRA `(.L_x_309) ;  /* 0xfffffffc00384947 */ /* 0x001fea000383ffff */
.L_x_305:
[----:B------:R-:W-:Y:S05]  /*f870*/  BSYNC B1 ;  /* 0x0000000000017941 */ /* 0x000fea0003800000 */
.L_x_304:
[----:B------:R-:W2:Y:S01]  /*f880*/  LDL.LU R17, [R1+0x7c] ;  /* 0x00007c0001117983 */ /* 0x000ea20000300800 */
[----:B------:R-:W-:Y:S01]  /*f890*/  LOP3.LUT P5, RZ, R11, 0xff, RZ, 0xc0, !PT ;  /* 0x000000ff0bff7812 */ /* 0x000fe200078ac0ff */
[----:B------:R-:W-:Y:S01]  /*f8a0*/  VIADD R10, R10, UR14 ;  /* 0x0000000e0a0a7c36 */ /* 0x000fe20008000000 */
[----:B------:R-:W-:Y:S01]  /*f8b0*/  UISETP.GE.U32.AND UP0, UPT, UR14, 0x5, UPT ;  /* 0x000000050e00788c */ /* 0x000fe2000bf06070 */
[----:B------:R-:W3:Y:S01]  /*f8c0*/  LDL.LU R16, [R1+0x80] ;  /* 0x0000800001107983 */ /* 0x000ee20000300800 */
[----:B------:R-:W-:Y:S01]  /*f8d0*/  IMAD.U32 R5, RZ, RZ, UR14 ;  /* 0x0000000eff057e24 */ /* 0x000fe2000f8e00ff */
[----:B------:R-:W-:Y:S01]  /*f8e0*/  ULDC.64 UR6, c[0x0][0x650] ;  /* 0x0001940000067ab9 */ /* 0x000fe20000000a00 */
[----:B------:R-:W-:Y:S01]  /*f8f0*/  ISETP.GT.U32.AND P1, PT, R10, 0x4, PT ;  /* 0x000000040a00780c */ /* 0x000fe20003f24070 */
[----:B------:R-:W-:Y:S01]  /*f900*/  BSSY B1, `(.L_x_310) ;  /* 0x0000073000017945 */ /* 0x000fe20003800000 */
[----:B------:R-:W-:Y:S02]  /*f910*/  PLOP3.LUT P4, PT, PT, PT, UP0, 0x80, 0x0 ;  /* 0x000000000000781c */ /* 0x000fe40003f8f008 */
[----:B------:R-:W-:-:S02]  /*f920*/  ISETP.LT.U32.AND P1, PT, R5, 0x5, P1 ;  /* 0x000000050500780c */ /* 0x000fc40000f21070 */
[----:B------:R-:W-:Y:S01]  /*f930*/  PRMT R11, RZ, 0x7610, R11 ;  /* 0x00007610ff0b7816 */ /* 0x000fe2000000000b */
[----:B------:R-:W0:Y:S01]  /*f940*/  @P5 S2R R3, SR_CgaCtaId ;  /* 0x0000000000035919 */ /* 0x000e220000008800 */
[----:B------:R-:W-:-:S04]  /*f950*/  @P5 MOV R2, 0x400 ;  /* 0x0000040000025802 */ /* 0x000fc80000000f00 */
[----:B0-----:R-:W-:Y:S01]  /*f960*/  @P5 LEA R4, R3, R2, 0x18 ;  /* 0x0000000203045211 */ /* 0x001fe200078ec0ff */
[----:B------:R-:W-:-:S03]  /*f970*/  IMAD.WIDE.U32 R2, R10, -0x33333333, RZ ;  /* 0xcccccccd0a027825 */ /* 0x000fc600078e00ff */
[----:B------:R0:W-:Y:S02]  /*f980*/  @P5 SYNCS.ARRIVE.TRANS64.A1T0 RZ, [R4+URZ+0x88], RZ ;  /* 0x000088ff04ff59a7 */ /* 0x0001e4000810003f */
[----:B------:R-:W-:Y:S02]  /*f990*/  SHF.R.U32.HI R5, RZ, 0x2, R3 ;  /* 0x00000002ff057819 */ /* 0x000fe40000011603 */
[----:B------:R-:W-:Y:S02]  /*f9a0*/  SEL R3, RZ, 0x1, !P1 ;  /* 0x00000001ff037807 */ /* 0x000fe40004800000 */
[----:B------:R-:W-:Y:S01]  /*f9b0*/  PRMT R2, RZ, 0x7610, R2 ;  /* 0x00007610ff027816 */ /* 0x000fe20000000002 */
[----:B------:R-:W-:Y:S01]  /*f9c0*/  IMAD R10, R5, -0x5, R10 ;  /* 0xfffffffb050a7824 */ /* 0x000fe200078e020a */
[----:B------:R-:W-:Y:S01]  /*f9d0*/  LOP3.LUT R0, R0, R3, RZ, 0x3c, !PT ;  /* 0x0000000300007212 */ /* 0x000fe200078e3cff */
[----:B0-----:R-:W-:Y:S02]  /*f9e0*/  IMAD.MOV.U32 R4, RZ, RZ, -0x1 ;  /* 0xffffffffff047424 */ /* 0x001fe400078e00ff */
[----:B------:R-:W-:Y:S01]  /*f9f0*/  IMAD.MOV.U32 R3, RZ, RZ, -0x1 ;  /* 0xffffffffff037424 */ /* 0x000fe200078e00ff */
[----:B------:R-:W-:Y:S01]  /*fa00*/  @P4 LOP3.LUT R0, R0, 0x1, R5, 0x78, !PT ;  /* 0x0000000100004812 */ /* 0x000fe200078e7805 */
[----:B------:R-:W-:Y:S01]  /*fa10*/  IMAD.MOV.U32 R5, RZ, RZ, -0x1 ;  /* 0xffffffffff057424 */ /* 0x000fe200078e00ff */
[----:B---3--:R-:W-:-:S04]  /*fa20*/  IADD3 R16, P5, R16, UR16, RZ ;  /* 0x0000001010107c10 */ /* 0x008fc8000ffbe0ff */
[----:B--2---:R-:W-:Y:S01]  /*fa30*/  IADD3.X R17, R17, UR13, RZ, P5, !PT ;  /* 0x0000000d11117c10 */ /* 0x004fe2000affe4ff */
[----:B------:R0:W-:Y:S01]  /*fa40*/  STL [R1+0x80], R16 ;  /* 0x0000801001007387 */ /* 0x0001e20000100800 */
[----:B------:R-:W-:-:S03]  /*fa50*/  ISETP.GE.U32.AND P1, PT, R16, UR6, PT ;  /* 0x0000000610007c0c */ /* 0x000fc6000bf26070 */
[----:B------:R0:W-:Y:S01]  /*fa60*/  STL [R1+0x7c], R17 ;  /* 0x00007c1101007387 */ /* 0x0001e20000100800 */
[----:B------:R-:W-:-:S03]  /*fa70*/  ISETP.GE.U32.AND.EX P1, PT, R17, UR7, PT, P1 ;  /* 0x0000000711007c0c */ /* 0x000fc6000bf26110 */
[----:B------:R0:W-:Y:S04]  /*fa80*/  STL [R1+0x84], R5 ;  /* 0x0000840501007387 */ /* 0x0001e80000100800 */
[----:B------:R0:W-:Y:S04]  /*fa90*/  STL [R1+0x88], R4 ;  /* 0x0000880401007387 */ /* 0x0001e80000100800 */
[----:B------:R0:W-:Y:S02]  /*faa0*/  STL [R1+0x74], R3 ;  /* 0x0000740301007387 */ /* 0x0001e40000100800 */
[----:B------:R-:W-:Y:S05]  /*fab0*/  @P1 BRA `(.L_x_311) ;  /* 0x00000004005c1947 */ /* 0x000fea0003800000 */
[----:B------:R-:W-:Y:S01]  /*fac0*/  ULDC.64 UR6, c[0x0][0x628] ;  /* 0x00018a0000067ab9 */ /* 0x000fe20000000a00 */
[----:B------:R-:W1:Y:S01]  /*fad0*/  S2R R13, SR_CTAID.X ;  /* 0x00000000000d7919 */ /* 0x000e620000002500 */
[----:B------:R-:W-:Y:S01]  /*fae0*/  ISETP.NE.U32.AND P1, PT, RZ, UR6, PT ;  /* 0x00000006ff007c0c */ /* 0x000fe2000bf25070 */
[----:B------:R-:W-:Y:S01]  /*faf0*/  ULDC UR8, c[0x0][0x630] ;  /* 0x00018c0000087ab9 */ /* 0x000fe20000000800 */
[----:B------:R-:W-:Y:S01]  /*fb00*/  IMAD.MOV.U32 R2, RZ, RZ, R16 ;  /* 0x000000ffff027224 */ /* 0x000fe200078e0010 */
[----:B------:R-:W2:Y:S01]  /*fb10*/  S2R R12, SR_CTAID.Y ;  /* 0x00000000000c7919 */ /* 0x000ea20000002600 */
[----:B------:R-:W-:Y:S01]  /*fb20*/  ISETP.NE.AND.EX P1, PT, RZ, UR7, PT, P1 ;  /* 0x00000007ff007c0c */ /* 0x000fe2000bf25310 */
[----:B0-----:R-:W-:-:S12]  /*fb30*/  IMAD.MOV.U32 R3, RZ, RZ, R17 ;  /* 0x000000ffff037224 */ /* 0x001fd800078e0011 */
[----:B------:R-:W-:Y:S05]  /*fb40*/  @!P1 BRA `(.L_x_312) ;  /* 0x0000000000289947 */ /* 0x000fea0003800000 */
[----:B------:R-:W-:Y:S02]  /*fb50*/  ULDC UR5, c[0x0][0x634] ;  /* 0x00018d0000057ab9 */ /* 0x000fe40000000800 */
[----:B------:R-:W-:-:S05]  /*fb60*/  IADD3 R7, P1, R16, UR5, RZ ;  /* 0x0000000510077c10 */ /* 0x000fca000ff3e0ff */
[----:B------:R-:W-:-:S04]  /*fb70*/  IMAD.X R15, RZ, RZ, R17, P1 ;  /* 0x000000ffff0f7224 */ /* 0x000fc800008e0611 */
[----:B------:R-:W-:-:S04]  /*fb80*/  IMAD.WIDE.U32 R4, R15, UR6, RZ ;  /* 0x000000060f047c25 */ /* 0x000fc8000f8e00ff */
[----:B------:R-:W-:-:S04]  /*fb90*/  IMAD.WIDE.U32 R4, P1, R7, UR7, R4 ;  /* 0x0000000707047c25 */ /* 0x000fc8000f820004 */
[----:B------:R-:W-:-:S04]  /*fba0*/  IMAD.WIDE.U32 R6, R7, UR6, RZ ;  /* 0x0000000607067c25 */ /* 0x000fc8000f8e00ff */
[----:B------:R-:W-:Y:S01]  /*fbb0*/  IMAD.X R3, RZ, RZ, RZ, P1 ;  /* 0x000000ffff037224 */ /* 0x000fe200008e06ff */
[----:B------:R-:W-:Y:S01]  /*fbc0*/  IADD3 RZ, P1, R7, R4, RZ ;  /* 0x0000000407ff7210 */ /* 0x000fe20007f3e0ff */
[----:B------:R-:W-:-:S04]  /*fbd0*/  IMAD.MOV.U32 R2, RZ, RZ, R5 ;  /* 0x000000ffff027224 */ /* 0x000fc800078e0005 */
[----:B------:R-:W-:-:S08]  /*fbe0*/  IMAD.WIDE.U32.X R2, R15, UR7, R2, P1 ;  /* 0x000000070f027c25 */ /* 0x000fd000088e0402 */
.L_x_312:
[--C-:B------:R-:W-:Y:S01]  /*fbf0*/  SHF.R.U64 R6, R2, UR8, R3.reuse ;  /* 0x0000000802067c19 */ /* 0x100fe20008001203 */
[----:B------:R-:W-:Y:S01]  /*fc00*/  ULDC.64 UR6, c[0x0][0x620] ;  /* 0x0001880000067ab9 */ /* 0x000fe20000000a00 */
[----:B------:R-:W-:Y:S01]  /*fc10*/  SHF.R.U32.HI R2, RZ, UR8, R3 ;  /* 0x00000008ff027c19 */ /* 0x000fe20008011603 */
[----:B------:R-:W-:Y:S01]  /*fc20*/  IMAD.MOV.U32 R3, RZ, RZ, R17 ;  /* 0x000000ffff037224 */ /* 0x000fe200078e0011 */
[----:B------:R-:W-:Y:S01]  /*fc30*/  IADD3 R5, P1, RZ, -R6, RZ ;  /* 0x80000006ff057210 */ /* 0x000fe20007f3e0ff */
[----:B------:R-:W-:Y:S01]  /*fc40*/  ULDC UR5, c[0x0][0x150] ;  /* 0x0000540000057ab9 */ /* 0x000fe20000000800 */
[----:B-1----:R-:W-:Y:S01]  /*fc50*/  I2FP.F32.U32 R7, R13 ;  /* 0x0000000d00077245 */ /* 0x002fe20000201000 */
[----:B------:R-:W0:Y:S01]  /*fc60*/  LDC R18, c[0x0][0x144] ;  /* 0x00005100ff127b82 */ /* 0x000e220000000800 */
[----:B------:R-:W-:Y:S01]  /*fc70*/  ULDC.64 UR8, c[0x0][0x640] ;  /* 0x0001900000087ab9 */ /* 0x000fe20000000a00 */
[----:B------:R-:W-:Y:S01]  /*fc80*/  IMAD.X R2, RZ, RZ, ~R2, P1 ;  /* 0x000000ffff027224 */ /* 0x000fe200008e0e02 */
[----:B------:R-:W-:-:S03]  /*fc90*/  ISETP.NE.U32.AND P1, PT, RZ, UR8, PT ;  /* 0x00000008ff007c0c */ /* 0x000fc6000bf25070 */
[----:B------:R-:W-:Y:S01]  /*fca0*/  IMAD R4, R2, UR6, RZ ;  /* 0x0000000602047c24 */ /* 0x000fe2000f8e02ff */
[----:B------:R-:W-:Y:S01]  /*fcb0*/  ISETP.NE.AND.EX P1, PT, RZ, UR9, PT, P1 ;  /* 0x00000009ff007c0c */ /* 0x000fe2000bf25310 */
[----:B------:R-:W-:Y:S01]  /*fcc0*/  IMAD.MOV.U32 R2, RZ, RZ, R16 ;  /* 0x000000ffff027224 */ /* 0x000fe200078e0010 */
[----:B------:R-:W1:Y:S03]  /*fcd0*/  LDC R15, c[0x0][0x148] ;  /* 0x00005200ff0f7b82 */ /* 0x000e660000000800 */
[----:B------:R-:W-:Y:S01]  /*fce0*/  IMAD.WIDE.U32 R2, R5, UR6, R2 ;  /* 0x0000000605027c25 */ /* 0x000fe2000f8e0002 */
[----:B------:R-:W-:-:S03]  /*fcf0*/  ULDC UR6, c[0x0][0x154] ;  /* 0x0000550000067ab9 */ /* 0x000fc60000000800 */
[----:B------:R-:W-:Y:S02]  /*fd00*/  IMAD R5, R5, UR7, R4 ;  /* 0x0000000705057c24 */ /* 0x000fe4000f8e0204 */
[----:B------:R-:W-:Y:S01]  /*fd10*/  FMUL R4, R7, UR5 ;  /* 0x0000000507047c20 */ /* 0x000fe20008400000 */
[----:B------:R-:W-:Y:S01]  /*fd20*/  ULDC UR5, c[0x0][0x618] ;  /* 0x0001860000057ab9 */ /* 0x000fe20000000800 */
[----:B------:R-:W-:Y:S01]  /*fd30*/  ULDC UR7, c[0x0][0x608] ;  /* 0x0001820000077ab9 */ /* 0x000fe20000000800 */
[----:B------:R-:W-:-:S03]  /*fd40*/  IMAD.IADD R3, R3, 0x1, R5 ;  /* 0x0000000103037824 */ /* 0x000fc600078e0205 */
[----:B------:R-:W3:Y:S02]  /*fd50*/  F2I.U32.TRUNC.NTZ R4, R4 ;  /* 0x0000000400047305 */ /* 0x000ee4000020f000 */
[----:B------:R-:W-:Y:S02]  /*fd60*/  SHF.R.U64 R7, R2, UR5, R3 ;  /* 0x0000000502077c19 */ /* 0x000fe40008001203 */
[----:B--2---:R-:W-:-:S05]  /*fd70*/  I2FP.F32.U32 R2, R12 ;  /* 0x0000000c00027245 */ /* 0x004fca0000201000 */
[----:B------:R-:W-:Y:S01]  /*fd80*/  FMUL R5, R2, UR6 ;  /* 0x0000000602057c20 */ /* 0x000fe20008400000 */
[----:B------:R-:W-:Y:S01]  /*fd90*/  SHF.R.U32.HI R2, RZ, UR5, R3 ;  /* 0x00000005ff027c19 */ /* 0x000fe20008011603 */
[----:B------:R-:W-:Y:S02]  /*fda0*/  ULDC UR5, c[0x0][0x658] ;  /* 0x0001960000057ab9 */ /* 0x000fe40000000800 */
[----:B------:R2:W4:Y:S01]  /*fdb0*/  F2I.U32.TRUNC.NTZ R17, R5 ;  /* 0x0000000500117305 */ /* 0x000522000020f000 */
[--C-:B------:R-:W-:Y:S02]  /*fdc0*/  SHF.R.U64 R16, R7, UR7, R2.reuse ;  /* 0x0000000707107c19 */ /* 0x100fe40008001202 */
[----:B------:R-:W-:Y:S01]  /*fdd0*/  SHF.R.U32.HI R3, RZ, UR7, R2 ;  /* 0x00000007ff037c19 */ /* 0x000fe20008011602 */
[----:B---3--:R-:W-:-:S03]  /*fde0*/  IMAD.MOV R2, RZ, RZ, -R4 ;  /* 0x000000ffff027224 */ /* 0x008fc600078e0a04 */
[----:B------:R-:W-:Y:S01]  /*fdf0*/  SHF.R.U64 R14, R16, UR5, R3 ;  /* 0x00000005100e7c19 */ /* 0x000fe20008001203 */
[----:B0-----:R-:W-:Y:S01]  /*fe00*/  IMAD R18, R18, R2, R13 ;  /* 0x0000000212127224 */ /* 0x001fe200078e020d */
[----:B------:R-:W-:-:S03]  /*fe10*/  SHF.R.U32.HI R4, RZ, UR5, R3 ;  /* 0x00000005ff047c19 */ /* 0x000fc60008011603 */
[----:B------:R-:W-:Y:S02]  /*fe20*/  IMAD.MOV.U32 R2, RZ, RZ, R14 ;  /* 0x000000ffff027224 */ /* 0x000fe400078e000e */
[----:B------:R-:W-:Y:S01]  /*fe30*/  IMAD.MOV.U32 R3, RZ, RZ, R4 ;  /* 0x000000ffff037224 */ /* 0x000fe200078e0004 */
[----:B--2-4-:R-:W-:Y:S06]  /*fe40*/  @!P1 BRA `(.L_x_313) ;  /* 0x0000000000289947 */ /* 0x014fec0003800000 */
[----:B------:R-:W-:Y:S02]  /*fe50*/  ULDC UR5, c[0x0][0x64c] ;  /* 0x0001930000057ab9 */ /* 0x000fe40000000800 */
[----:B------:R-:W-:-:S05]  /*fe60*/  IADD3 R3, P1, R14, UR5, RZ ;  /* 0x000000050e037c10 */ /* 0x000fca000ff3e0ff */
[----:B------:R-:W-:-:S04]  /*fe70*/  IMAD.X R13, RZ, RZ, R4, P1 ;  /* 0x000000ffff0d7224 */ /* 0x000fc800008e0604 */
[----:B------:R-:W-:-:S04]  /*fe80*/  IMAD.WIDE.U32 R4, R13, UR8, RZ ;  /* 0x000000080d047c25 */ /* 0x000fc8000f8e00ff */
[----:B------:R-:W-:-:S04]  /*fe90*/  IMAD.WIDE.U32 R4, P1, R3, UR9, R4 ;  /* 0x0000000903047c25 */ /* 0x000fc8000f820004 */
[----:B------:R-:W-:-:S04]  /*fea0*/  IMAD.WIDE.U32 R2, R3, UR8, RZ ;  /* 0x0000000803027c25 */ /* 0x000fc8000f8e00ff */
[----:B------:R-:W-:Y:S01]  /*feb0*/  IMAD.MOV.U32 R2, RZ, RZ, R5 ;  /* 0x000000ffff027224 */ /* 0x000fe200078e0005 */
[----:B------:R-:W-:Y:S01]  /*fec0*/  IADD3 RZ, P4, R3, R4, RZ ;  /* 0x0000000403ff7210 */ /* 0x000fe20007f9e0ff */
[----:B------:R-:W-:-:S04]  /*fed0*/  IMAD.X R3, RZ, RZ, RZ, P1 ;  /* 0x000000ffff037224 */ /* 0x000fc800008e06ff */
[----:B------:R-:W-:-:S08]  /*fee0*/  IMAD.WIDE.U32.X R2, R13, UR9, R2, P4 ;  /* 0x000000090d027c25 */ /* 0x000fd0000a0e0402 */
.L_x_313:
[----:B------:R-:W-:Y:S01]  /*fef0*/  ULDC UR5, c[0x0][0x648] ;  /* 0x0001920000057ab9 */ /* 0x000fe20000000800 */
[----:B------:R-:W-:Y:S01]  /*ff00*/  LOP3.LUT R16, R16, UR21, RZ, 0xc0, !PT ;  /* 0x0000001510107c12 */ /* 0x000fe2000f8ec0ff */
[----:B------:R-:W-:Y:S01]  /*ff10*/  IMAD.MOV R17, RZ, RZ, -R17 ;  /* 0x000000ffff117224 */ /* 0x000fe200078e0a11 */
[----:B------:R-:W-:Y:S01]  /*ff20*/  SHF.R.U64 R3, R2, UR5, R3 ;  /* 0x0000000502037c19 */ /* 0x000fe20008001203 */
[----:B------:R-:W-:Y:S01]  /*ff30*/  ULDC UR5, c[0x0][0x638] ;  /* 0x00018e0000057ab9 */ /* 0x000fe20000000800 */
[----:B------:R-:W-:Y:S01]  /*ff40*/  LOP3.LUT R7, R7, UR4, RZ, 0xc0, !PT ;  /* 0x0000000407077c12 */ /* 0x000fe2000f8ec0ff */
[----:B-1----:R-:W-:Y:S01]  /*ff50*/  @P2 IMAD R18, R15, R17, R12 ;  /* 0x000000110f122224 */ /* 0x002fe200078e020c */
[----:B------:R-:W-:Y:S01]  /*ff60*/  ULDC UR6, c[0x0][0x610] ;  /* 0x0001840000067ab9 */ /* 0x000fe20000000800 */
[----:B------:R-:W-:Y:S02]  /*ff70*/  IMAD.MOV R5, RZ, RZ, -R3 ;  /* 0x000000ffff057224 */ /* 0x000fe400078e0a03 */
[----:B------:R-:W-:-:S02]  /*ff80*/  IMAD R3, R3, UR22, R16 ;  /* 0x0000001603037c24 */ /* 0x000fc4000f8e0210 */
[----:B------:R-:W-:Y:S01]  /*ff90*/  IMAD R14, R5, UR5, R14 ;  /* 0x00000005050e7c24 */ /* 0x000fe2000f8e020e */
[----:B------:R-:W-:Y:S01]  /*ffa0*/  ULDC UR5, c[0x0][0x600] ;  /* 0x0001800000057ab9 */ /* 0x000fe20000000800 */
[----:B------:R-:W-:Y:S02]  /*ffb0*/  IMAD R3, R3, UR6, R18 ;  /* 0x0000000603037c24 */ /* 0x000fe4000f8e0212 */
[----:B------:R-:W-:Y:S02]  /*ffc0*/  IMAD R14, R14, UR5, R7 ;  /* 0x000000050e0e7c24 */ /* 0x000fe4000f8e0207 */
[----:B------:R-:W-:-:S03]  /*ffd0*/  IMAD.MOV.U32 R2, RZ, RZ, 0x1 ;  /* 0x00000001ff027424 */ /* 0x000fc600078e00ff */
[----:B------:R-:W-:Y:S02]  /*ffe0*/  SEL R4, R14, R3, !P2 ;  /* 0x000000030e047207 */ /* 0x000fe40005000000 */
[----:B------:R-:W-:-:S03]  /*fff0*/  SEL R3, R3, R14, !P2 ;  /* 0x0000000e03037207 */ /* 0x000fc60005000000 */
[----:B------:R1:W-:Y:S04]  /*10000*/  STL [R1+0x88], R4 ;  /* 0x0000880401007387 */ /* 0x0003e80000100800 */
[----:B------:R1:W-:Y:S04]  /*10010*/  STL [R1+0x74], R6 ;  /* 0x0000740601007387 */ /* 0x0003e80000100800 */
[----:B------:R1:W-:Y:S02]  /*10020*/  STL [R1+0x84], R3 ;  /* 0x0000840301007387 */ /* 0x0003e40000100800 */
.L_x_311:
[----:B------:R-:W-:Y:S05]  /*10030*/  BSYNC B1 ;  /* 0x0000000000017941 */ /* 0x000fea0003800000 */
.L_x_310:
[----:B------:R-:W-:-:S13]  /*10040*/  LOP3.LUT P1, RZ, R2, 0xff, RZ, 0xc0, !PT ;  /* 0x000000ff02ff7812 */ /* 0x000fda000782c0ff */
[----:B------:R-:W-:Y:S05]  /*10050*/  @P1 BRA `(.L_x_314) ;  /* 0xfffffff400001947 */ /* 0x000fea000383ffff */
[----:B------:R-:W-:Y:S05]  /*10060*/  BSYNC B0 ;  /* 0x0000000000007941 */ /* 0x000fea0003800000 */
.L_x_302:
[----:B------:R-:W-:-:S03]  /*10070*/  UMOV UR5, 0xffffffff ;  /* 0xffffffff00057882 */ /* 0x000fc60000000000 */
[----:B------:R-:W-:Y:S05]  /*10080*/  BRA.DIV UR5, `(.L_x_315) ;  /* 0x00000006057c7947 */ /* 0x000fea000b800000 */
[----:B------:R-:W-:-:S13]  /*10090*/  ELECT P0, URZ, PT ;  /* 0x00000000003f782f */ /* 0x000fda0003800000 */
.L_x_332:
[----:B------:R-:W-:Y:S04]  /*100a0*/  BSSY B0, `(.L_x_316) ;  /* 0x0000035000007945 */ /* 0x000fe80003800000 */
[----:B------:R-:W-:Y:S05]  /*100b0*/  @!P0 BRA `(.L_x_317) ;  /* 0x0000000000cc8947 */ /* 0x000fea0003800000 */
[----:B------:R-:W-:-:S04]  /*100c0*/  ULOP3.LUT UR5, UR15, 0x2, URZ, 0xfc, !UPT ;  /* 0x000000020f057892 */ /* 0x000fc8000f8efc3f */
[----:B------:R-:W-:-:S06]  /*100d0*/  UISETP.NE.AND UP0, UPT, UR5, 0x3, UPT ;  /* 0x000000030500788c */ /* 0x000fcc000bf05270 */
[----:B------:R-:W-:-:S13]  /*100e0*/  PLOP3.LUT P0, PT, PT, PT, UP0, 0x80, 0x0 ;  /* 0x000000000000781c */ /* 0x000fda0003f0f008 */
[----:B------:R-:W-:Y:S05]  /*100f0*/  @!P0 BRA `(.L_x_318) ;  /* 0x0000000000048947 */ /* 0x000fea0003800000 */
[----:B------:R-:W-:Y:S01]  /*10100*/  BPT.TRAP 0x1 ;  /* 0x000000040000795c */ /* 0x000fe20000300000 */
.L_x_318:
[----:B01----:R-:W0:Y:S01]  /*10110*/  S2R R3, SR_CgaCtaId ;  /* 0x0000000000037919 */ /* 0x003e220000008800 */
[----:B------:R-:W-:-:S04]  /*10120*/  MOV R2, 0x400 ;  /* 0x0000040000027802 */ /* 0x000fc80000000f00 */
[----:B0-----:R-:W-:Y:S02]  /*10130*/  LEA R3, R3, R2, 0x18 ;  /* 0x0000000203037211 */ /* 0x001fe400078ec0ff */
[----:B------:R-:W-:-:S03]  /*10140*/  SHF.L.U32 R2, R0, 0x1f, RZ ;  /* 0x0000001f00027819 */ /* 0x000fc600000006ff */
[----:B------:R-:W-:-:S04]  /*10150*/  VIADD R3, R3, 0x28 ;  /* 0x0000002803037836 */ /* 0x000fc80000000000 */
[C---:B------:R-:W-:Y:S02]  /*10160*/  IMAD R7, R10.reuse, 0x8, R3 ;  /* 0x000000080a077824 */ /* 0x040fe400078e0203 */
[----:B------:R-:W-:Y:S02]  /*10170*/  VIADD R10, R10, 0x1 ;  /* 0x000000010a0a7836 */ /* 0x000fe40000000000 */
[----:B------:R-:W0:Y:S03]  /*10180*/  SYNCS.PHASECHK.TRANS64.TRYWAIT P0, [R7+URZ], R2 ;  /* 0x00000002070075a7 */ /* 0x000e26000800017f */
[----:B------:R-:W-:-:S04]  /*10190*/  ISETP.NE.AND P1, PT, R10, 0x5, PT ;  /* 0x000000050a00780c */ /* 0x000fc80003f25270 */
[----:B------:R-:W-:Y:S02]  /*101a0*/  SEL R5, RZ, 0x1, P1 ;  /* 0x00000001ff057807 */ /* 0x000fe40000800000 */
[----:B------:R-:W-:Y:S02]  /*101b0*/  SEL R10, R10, RZ, P1 ;  /* 0x000000ff0a0a7207 */ /* 0x000fe40000800000 */
[----:B------:R-:W-:-:S03]  /*101c0*/  LOP3.LUT R5, R0, R5, RZ, 0x3c, !PT ;  /* 0x0000000500057212 */ /* 0x000fc600078e3cff */
[----:B------:R-:W-:Y:S01]  /*101d0*/  IMAD R9, R10, 0x8, R3 ;  /* 0x000000080a097824 */ /* 0x000fe200078e0203 */
[----:B------:R-:W-:Y:S01]  /*101e0*/  SHF.L.U32 R4, R5, 0x1f, RZ ;  /* 0x0000001f05047819 */ /* 0x000fe200000006ff */
[----:B0-----:R-:W-:Y:S06]  /*101f0*/  @!P0 BRA `(.L_x_319) ;  /* 0x0000000400448947 */ /* 0x001fec0003800000 */
.L_x_333:
[----:B------:R-:W1:Y:S01]  /*10200*/  SYNCS.PHASECHK.TRANS64.TRYWAIT P0, [R9+URZ], R4 ;  /* 0x00000004090075a7 */ /* 0x000e62000800017f */
[----:B------:R-:W-:-:S05]  /*10210*/  VIADD R0, R10, 0x1 ;  /* 0x000000010a007836 */ /* 0x000fca0000000000 */
[----:B------:R-:W-:-:S04]  /*10220*/  ISETP.NE.AND P1, PT, R0, 0x5, PT ;  /* 0x000000050000780c */ /* 0x000fc80003f25270 */
[----:B0-----:R-:W-:Y:S02]  /*10230*/  SEL R2, RZ, 0x1, P1 ;  /* 0x00000001ff027807 */ /* 0x001fe40000800000 */
[----:B------:R-:W-:Y:S02]  /*10240*/  SEL R0, R0, RZ, P1 ;  /* 0x000000ff00007207 */ /* 0x000fe40000800000 */
[----:B------:R-:W-:-:S03]  /*10250*/  LOP3.LUT R7, R5, R2, RZ, 0x3c, !PT ;  /* 0x0000000205077212 */ /* 0x000fc600078e3cff */
[----:B------:R-:W-:Y:S01]  /*10260*/  IMAD R6, R0, 0x8, R3 ;  /* 0x0000000800067824 */ /* 0x000fe200078e0203 */
[----:B------:R-:W-:Y:S01]  /*10270*/  SHF.L.U32 R5, R7, 0x1f, RZ ;  /* 0x0000001f07057819 */ /* 0x000fe200000006ff */
[----:B-1----:R-:W-:Y:S06]  /*10280*/  @!P0 BRA `(.L_x_320) ;  /* 0x0000000400348947 */ /* 0x002fec0003800000 */
.L_x_334:
[----:B------:R-:W1:Y:S01]  /*10290*/  SYNCS.PHASECHK.TRANS64.TRYWAIT P0, [R6+URZ], R5 ;  /* 0x00000005060075a7 */ /* 0x000e62000800017f */
[----:B------:R-:W-:-:S05]  /*102a0*/  VIADD R0, R0, 0x1 ;  /* 0x0000000100007836 */ /* 0x000fca0000000000 */
[----:B------:R-:W-:-:S04]  /*102b0*/  ISETP.NE.AND P1, PT, R0, 0x5, PT ;  /* 0x000000050000780c */ /* 0x000fc80003f25270 */
[----:B------:R-:W-:Y:S02]  /*102c0*/  SEL R2, RZ, 0x1, P1 ;  /* 0x00000001ff027807 */ /* 0x000fe40000800000 */
[----:B------:R-:W-:Y:S02]  /*102d0*/  SEL R0, R0, RZ, P1 ;  /* 0x000000ff00007207 */ /* 0x000fe40000800000 */
[----:B------:R-:W-:-:S03]  /*102e0*/  LOP3.LUT R7, R7, R2, RZ, 0x3c, !PT ;  /* 0x0000000207077212 */ /* 0x000fc600078e3cff */
[----:B0-----:R-:W-:Y:S01]  /*102f0*/  IMAD R9, R0, 0x8, R3 ;  /* 0x0000000800097824 */ /* 0x001fe200078e0203 */
[----:B------:R-:W-:Y:S01]  /*10300*/  SHF.L.U32 R4, R7, 0x1f, RZ ;  /* 0x0000001f07047819 */ /* 0x000fe200000006ff */
[----:B-1----:R-:W-:Y:S06]  /*10310*/  @!P0 BRA `(.L_x_321) ;  /* 0x0000000400248947 */ /* 0x002fec0003800000 */
.L_x_335:
[----:B------:R-:W1:Y:S01]  /*10320*/  SYNCS.PHASECHK.TRANS64.TRYWAIT P0, [R9+URZ], R4 ;  /* 0x00000004090075a7 */ /* 0x000e62000800017f */
[----:B------:R-:W-:-:S05]  /*10330*/  VIADD R0, R0, 0x1 ;  /* 0x0000000100007836 */ /* 0x000fca0000000000 */
[----:B------:R-:W-:-:S04]  /*10340*/  ISETP.NE.AND P1, PT, R0, 0x5, PT ;  /* 0x000000050000780c */ /* 0x000fc80003f25270 */
[----:B------:R-:W-:Y:S02]  /*10350*/  SEL R2, RZ, 0x1, P1 ;  /* 0x00000001ff027807 */ /* 0x000fe40000800000 */
[----:B------:R-:W-:Y:S02]  /*10360*/  SEL R0, R0, RZ, P1 ;  /* 0x000000ff00007207 */ /* 0x000fe40000800000 */
[----:B------:R-:W-:Y:S01]  /*10370*/  LOP3.LUT R2, R7, R2, RZ, 0x3c, !PT ;  /* 0x0000000207027212 */ /* 0x000fe200078e3cff */
[----:B-1----:R-:W-:Y:S06]  /*10380*/  @!P0 BRA `(.L_x_322) ;  /* 0x00000004001c8947 */ /* 0x002fec0003800000 */
.L_x_336:
[----:B------:R-:W-:Y:S01]  /*10390*/  IMAD R3, R0, 0x8, R3 ;  /* 0x0000000800037824 */ /* 0x000fe200078e0203 */
[----:B------:R-:W-:-:S07]  /*103a0*/  SHF.L.U32 R0, R2, 0x1f, RZ ;  /* 0x0000001f02007819 */ /* 0x000fce00000006ff */
.L_x_323:
[----:B--2---:R2:W3:Y:S02]  /*103b0*/  SYNCS.PHASECHK.TRANS64.TRYWAIT P0, [R3+URZ], R0 ;  /* 0x00000000030075a7 */ /* 0x0044e4000800017f */
[----:B---3--:R-:W-:Y:S05]  /*103c0*/  @!P0 NANOSLEEP.SYNCS 0x989680 ;  /* 0x009896800000895d */ /* 0x008fea0003900000 */
[----:B------:R-:W3:Y:S02]  /*103d0*/  @!P0 SYNCS.PHASECHK.TRANS64 P0, [R3+URZ], R0 ;  /* 0x00000000030085a7 */ /* 0x000ee4000800007f */
[----:B---3--:R-:W-:Y:S05]  /*103e0*/  @!P0 BRA `(.L_x_323) ;  /* 0xfffffffc00f08947 */ /* 0x008fea000383ffff */
.L_x_317:
[----:B------:R-:W-:Y:S05]  /*103f0*/  BSYNC B0 ;  /* 0x0000000000007941 */ /* 0x000fea0003800000 */
.L_x_316:
[----:B------:R-:W-:Y:S05]  /*10400*/  EXIT ;  /* 0x000000000000794d */ /* 0x000fea0003800000 */
.L_x_19:
[----:B--2---:R-:W-:-:S04]  /*10410*/  IMAD.U32 R3, RZ, RZ, UR18 ;  /* 0x00000012ff037e24 */ /* 0x004fc8000f8e00ff */
[----:B------:R2:W3:Y:S03]  /*10420*/  SYNCS.PHASECHK.TRANS64.TRYWAIT P0, [R3+URZ+-0x8], R0 ;  /* 0xfffff800030075a7 */ /* 0x0004e6000800017f */
[----:B---3--:R-:W-:Y:S05]  /*10430*/  @!P0 NANOSLEEP.SYNCS 0x989680 ;  /* 0x009896800000895d */ /* 0x008fea0003900000 */
[----:B------:R-:W3:Y:S02]  /*10440*/  @!P0 SYNCS.PHASECHK.TRANS64 P0, [R3+URZ+-0x8], R0 ;  /* 0xfffff800030085a7 */ /* 0x000ee4000800007f */
[----:B---3--:R-:W-:Y:S05]  /*10450*/  @!P0 BRA `(.L_x_19) ;  /* 0xfffffffc00ec8947 */ /* 0x008fea000383ffff */
[----:B------:R-:W-:Y:S05]  /*10460*/  BRA `(.L_x_324) ;  /* 0xffffff1400007947 */ /* 0x000fea000383ffff */
.L_x_24:
[----:B-1----:R-:W-:-:S04]  /*10470*/  IMAD.U32 R3, RZ, RZ, UR6 ;  /* 0x00000006ff037e24 */ /* 0x002fc8000f8e00ff */
[----:B------:R1:W2:Y:S03]  /*10480*/  SYNCS.PHASECHK.TRANS64.TRYWAIT P0, [R3+URZ], R0 ;  /* 0x00000000030075a7 */ /* 0x0002a6000800017f */
[----:B--2---:R-:W-:Y:S05]  /*10490*/  @!P0 NANOSLEEP.SYNCS 0x989680 ;  /* 0x009896800000895d */ /* 0x004fea0003900000 */
[----:B------:R-:W2:Y:S02]  /*104a0*/  @!P0 SYNCS.PHASECHK.TRANS64 P0, [R3+URZ], R0 ;  /* 0x00000000030085a7 */ /* 0x000ea4000800007f */
[----:B--2---:R-:W-:Y:S05]  /*104b0*/  @!P0 BRA `(.L_x_24) ;  /* 0xfffffffc00ec8947 */ /* 0x004fea000383ffff */
[----:B------:R-:W-:Y:S05]  /*104c0*/  BRA `(.L_x_23) ;  /* 0xffffff1c00687947 */ /* 0x000fea000383ffff */
.L_x_30:
[----:B-----5:R2:W-:Y:S02]  /*104d0*/  STL [R1+0xa0], R0 ;  /* 0x0000a00001007387 */ /* 0x0205e40000100800 */
[----:B--2---:R-:W-:-:S04]  /*104e0*/  IMAD.U32 R0, RZ, RZ, UR9 ;  /* 0x00000009ff007e24 */ /* 0x004fc8000f8e00ff */
[----:B------:R2:W3:Y:S03]  /*104f0*/  SYNCS.PHASECHK.TRANS64.TRYWAIT P0, [R0+URZ], R229 ;  /* 0x000000e5000075a7 */ /* 0x0004e6000800017f */
[----:B---3--:R-:W-:Y:S05]  /*10500*/  @!P0 NANOSLEEP.SYNCS 0x989680 ;  /* 0x009896800000895d */ /* 0x008fea0003900000 */
[----:B------:R2:W3:Y:S02]  /*10510*/  @!P0 SYNCS.PHASECHK.TRANS64 P0, [R0+URZ], R229 ;  /* 0x000000e5000085a7 */ /* 0x0004e4000800007f */
[----:B--2---:R2:W5:Y:S02]  /*10520*/  LDL.LU R0, [R1+0xa0] ;  /* 0x0000a00001007983 */ /* 0x0045640000300800 */
[----:B--23--:R-:W-:Y:S05]  /*10530*/  @!P0 BRA `(.L_x_30) ;  /* 0xfffffffc00e48947 */ /* 0x00cfea000383ffff */
[----:B------:R-:W-:Y:S05]  /*10540*/  BRA `(.L_x_29) ;  /* 0xffffff3000007947 */ /* 0x000fea000383ffff */
.L_x_38:
[----:B---3--:R-:W-:-:S04]  /*10550*/  IMAD.U32 R25, RZ, RZ, UR18 ;  /* 0x00000012ff197e24 */ /* 0x008fc8000f8e00ff */
[----:B------:R3:W4:Y:S03]  /*10560*/  SYNCS.PHASECHK.TRANS64.TRYWAIT P0, [R25+URZ+0x8], R24 ;  /* 0x00000818190075a7 */ /* 0x000726000800017f */
[----:B----4-:R-:W-:Y:S05]  /*10570*/  @!P0 NANOSLEEP.SYNCS 0x989680 ;  /* 0x009896800000895d */ /* 0x010fea0003900000 */
[----:B------:R-:W4:Y:S02]  /*10580*/  @!P0 SYNCS.PHASECHK.TRANS64 P0, [R25+URZ+0x8], R24 ;  /* 0x00000818190085a7 */ /* 0x000f24000800007f */
[----:B----4-:R-:W-:Y:S05]  /*10590*/  @!P0 BRA `(.L_x_38) ;  /* 0xfffffffc00ec8947 */ /* 0x010fea000383ffff */
[----:B------:R-:W-:Y:S05]  /*105a0*/  BRA `(.L_x_325) ;  /* 0xffffff5400287947 */ /* 0x000fea000383ffff */
.L_x_303:
[----:B------:R-:W-:Y:S01]  /*105b0*/  BSSY B1, `(.L_x_326) ;  /* 0x0000006000017945 */ /* 0x000fe20003800000 */
[----:B------:R-:W-:-:S07]  /*105c0*/  IMAD.MOV.U32 R2, RZ, RZ, -0x1 ;  /* 0xffffffffff027424 */ /* 0x000fce00078e00ff */
[----:B------:R-:W-:Y:S05]  /*105d0*/  WARPSYNC.COLLECTIVE R2, `(.L_x_327) ;  /* 0x00000000020c7348 */ /* 0x000fea0003c00000 */
[----:B------:R-:W-:Y:S02]  /*105e0*/  ELECT P1, UR62, PT ;  /* 0x00000000003e782f */ /* 0x000fe40003820000 */
[----:B------:R-:W-:Y:S01]  /*105f0*/  MOV R2, UR62 ;  /* 0x0000003e00027c02 */ /* 0x000fe20008000f00 */
[----:B------:R-:W-:Y:S10]  /*10600*/  ENDCOLLECTIVE ;  /* 0x000000000000791b */ /* 0x000ff40003800000 */
.L_x_327:
[----:B------:R-:W-:Y:S05]  /*10610*/  BSYNC B1 ;  /* 0x0000000000017941 */ /* 0x000fea0003800000 */
.L_x_326:
[----:B------:R-:W-:Y:S05]  /*10620*/  BRA `(.L_x_328) ;  /* 0xffffffec00987947 */ /* 0x000fea000383ffff */
.L_x_306:
[----:B-1----:R1:W2:Y:S02]  /*10630*/  SYNCS.PHASECHK.TRANS64.TRYWAIT P1, [R13+URZ+0x28], R4 ;  /* 0x000028040d0075a7 */ /* 0x0022a4000802017f */
[----:B--2---:R-:W-:Y:S05]  /*10640*/  @!P1 NANOSLEEP.SYNCS 0x989680 ;  /* 0x009896800000995d */ /* 0x004fea0003900000 */
[----:B------:R-:W2:Y:S02]  /*10650*/  @!P1 SYNCS.PHASECHK.TRANS64 P1, [R13+URZ+0x28], R4 ;  /* 0x000028040d0095a7 */ /* 0x000ea4000802007f */
[----:B--2---:R-:W-:Y:S05]  /*10660*/  @!P1 BRA `(.L_x_306) ;  /* 0xfffffffc00f09947 */ /* 0x004fea000383ffff */
[----:B------:R-:W-:Y:S05]  /*10670*/  BRA `(.L_x_329) ;  /* 0xffffffec00d47947 */ /* 0x000fea000383ffff */
.L_x_315:
[----:B------:R-:W-:Y:S01]  /*10680*/  BSSY B0, `(.L_x_330) ;  /* 0x0000006000007945 */ /* 0x000fe20003800000 */
[----:B------:R-:W-:-:S07]  /*10690*/  IMAD.MOV.U32 R2, RZ, RZ, -0x1 ;  /* 0xffffffffff027424 */ /* 0x000fce00078e00ff */
[----:B01----:R-:W-:Y:S05]  /*106a0*/  WARPSYNC.COLLECTIVE R2, `(.L_x_331) ;  /* 0x00000000020c7348 */ /* 0x003fea0003c00000 */
[----:B------:R-:W-:Y:S02]  /*106b0*/  ELECT P1, UR62, PT ;  /* 0x00000000003e782f */ /* 0x000fe40003820000 */
[----:B------:R-:W-:Y:S01]  /*106c0*/  MOV R2, UR62 ;  /* 0x0000003e00027c02 */ /* 0x000fe20008000f00 */
[----:B01----:R-:W-:Y:S10]  /*106d0*/  ENDCOLLECTIVE ;  /* 0x000000000000791b */ /* 0x003ff40003800000 */
.L_x_331:
[----:B------:R-:W-:Y:S05]  /*106e0*/  BSYNC B0 ;  /* 0x0000000000007941 */ /* 0x000fea0003800000 */
.L_x_330:
[----:B------:R-:W-:Y:S01]  /*106f0*/  PLOP3.LUT P0, PT, P1, PT, PT, 0x80, 0x0 ;  /* 0x000000000000781c */ /* 0x000fe20000f0f070 */
[----:B------:R-:W-:-:S12]  /*10700*/  BRA `(.L_x_332) ;  /* 0xfffffff800647947 */ /* 0x000fd8000383ffff */
.L_x_319:
[----:B0-----:R0:W1:Y:S02]  /*10710*/  SYNCS.PHASECHK.TRANS64.TRYWAIT P0, [R7+URZ], R2 ;  /* 0x00000002070075a7 */ /* 0x001064000800017f */
[----:B-1----:R-:W-:Y:S05]  /*10720*/  @!P0 NANOSLEEP.SYNCS 0x989680 ;  /* 0x009896800000895d */ /* 0x002fea0003900000 */
[----:B------:R-:W1:Y:S02]  /*10730*/  @!P0 SYNCS.PHASECHK.TRANS64 P0, [R7+URZ], R2 ;  /* 0x00000002070085a7 */ /* 0x000e64000800007f */
[----:B-1----:R-:W-:Y:S05]  /*10740*/  @!P0 BRA `(.L_x_319) ;  /* 0xfffffffc00f08947 */ /* 0x002fea000383ffff */
[----:B------:R-:W-:Y:S05]  /*10750*/  BRA `(.L_x_333) ;  /* 0xfffffff800a87947 */ /* 0x000fea000383ffff */
.L_x_320:
[----:B0-----:R0:W1:Y:S02]  /*10760*/  SYNCS.PHASECHK.TRANS64.TRYWAIT P0, [R9+URZ], R4 ;  /* 0x00000004090075a7 */ /* 0x001064000800017f */
[----:B-1----:R-:W-:Y:S05]  /*10770*/  @!P0 NANOSLEEP.SYNCS 0x989680 ;  /* 0x009896800000895d */ /* 0x002fea0003900000 */
[----:B------:R-:W1:Y:S02]  /*10780*/  @!P0 SYNCS.PHASECHK.TRANS64 P0, [R9+URZ], R4 ;  /* 0x00000004090085a7 */ /* 0x000e64000800007f */
[----:B-1----:R-:W-:Y:S05]  /*10790*/  @!P0 BRA `(.L_x_320) ;  /* 0xfffffffc00f08947 */ /* 0x002fea000383ffff */
[----:B------:R-:W-:Y:S05]  /*107a0*/  BRA `(.L_x_334) ;  /* 0xfffffff800b87947 */ /* 0x000fea000383ffff */
.L_x_321:
[----:B0-----:R0:W1:Y:S02]  /*107b0*/  SYNCS.PHASECHK.TRANS64.TRYWAIT P0, [R6+URZ], R5 ;  /* 0x00000005060075a7 */ /* 0x001064000800017f */
[----:B-1----:R-:W-:Y:S05]  /*107c0*/  @!P0 NANOSLEEP.SYNCS 0x989680 ;  /* 0x009896800000895d */ /* 0x002fea0003900000 */
[----:B------:R-:W1:Y:S02]  /*107d0*/  @!P0 SYNCS.PHASECHK.TRANS64 P0, [R6+URZ], R5 ;  /* 0x00000005060085a7 */ /* 0x000e64000800007f */
[----:B-1----:R-:W-:Y:S05]  /*107e0*/  @!P0 BRA `(.L_x_321) ;  /* 0xfffffffc00f08947 */ /* 0x002fea000383ffff */
[----:B------:R-:W-:Y:S05]  /*107f0*/  BRA `(.L_x_335) ;  /* 0xfffffff800c87947 */ /* 0x000fea000383ffff */
.L_x_322:
[----:B-1----:R1:W2:Y:S02]  /*10800*/  SYNCS.PHASECHK.TRANS64.TRYWAIT P0, [R9+URZ], R4 ;  /* 0x00000004090075a7 */ /* 0x0022a4000800017f */
[----:B--2---:R-:W-:Y:S05]  /*10810*/  @!P0 NANOSLEEP.SYNCS 0x989680 ;  /* 0x009896800000895d */ /* 0x004fea0003900000 */
[----:B------:R-:W2:Y:S02]  /*10820*/  @!P0 SYNCS.PHASECHK.TRANS64 P0, [R9+URZ], R4 ;  /* 0x00000004090085a7 */ /* 0x000ea4000800007f */
[----:B--2---:R-:W-:Y:S05]  /*10830*/  @!P0 BRA `(.L_x_322) ;  /* 0xfffffffc00f08947 */ /* 0x004fea000383ffff */
[----:B------:R-:W-:Y:S05]  /*10840*/  BRA `(.L_x_336) ;  /* 0xfffffff800d07947 */ /* 0x000fea000383ffff */
.L_x_337:
[----:B------:R-:W-:-:S00]  /*10850*/  BRA `(.L_x_337) ;  /* 0xfffffffc00fc7947 */ /* 0x000fc0000383ffff */
[----:B------:R-:W-:-:S00]  /*10860*/  NOP ;  /* 0x0000000000007918 */ /* 0x000fc00000000000 */
        /* <DEDUP_REMOVED lines=9> */
.L_x_338:


//--------------------- .nv.shared._ZN7cutlass13device_kernelINS_4gemm6kernel13GemmUniversalIN4cute5tupleIJiiiiEEENS1_10collective13CollectiveMmaINS1_37MainloopSm90TmaGmmaWarpSpecializedFP8ILi5ENS5_IJNS4_1CILi2EEENSA_ILi1EEESC_EEENS1_32KernelTmaWarpSpecializedPingpongEEENS5_IJNSA_ILi64EEENSA_ILi256EEENSA_ILi128EEEEEENS_12float_e4m3_tENS5_IJlSC_lEEESK_SL_NS4_8TiledMMAINS4_8MMA_AtomIJNS4_4SM904GMMA31MMA_64x256x32_F32E4M3E4M3_SS_TNILNSP_7ScaleInE1ELSR_1EEEEEENS4_6LayoutINS5_IJSC_SC_SC_EEENS5_IJNSA_ILi0EEESW_SW_EEEEENS5_IJNS4_10UnderscoreESZ_SZ_EEEEENS4_13SM90_TMA_LOADENS4_14ComposedLayoutINS4_7SwizzleILi3ELi4ELi3EEENS4_18smem_ptr_flag_bitsILi8EEENSU_INS5_IJNSA_ILi8EEESI_EEENS5_IJSI_SC_EEEEEEEvNS4_8identityENS4_23SM90_TMA_LOAD_MULTICASTES1C_vS1D_EENS_8epilogue10collective6detail29Sm90TmaWarpSpecializedAdapterINS1H_15DefaultEpilogueISK_SL_SL_NS1G_6thread17LinearCombinationISK_Li1EffLNS1L_9ScaleType4KindE0ELNS_15FloatRoundStyleE2ESK_EENS1_15EpilogueDefaultEEEEEvvEEEEvNT_6ParamsE --------------------------
	.section	.nv.shared._ZN7cutlass13device_kernelINS_4gemm6kernel13GemmUniversalIN4cute5tupleIJiiiiEEENS1_10collective13CollectiveMmaINS1_37MainloopSm90TmaGmmaWarpSpecializedFP8ILi5ENS5_IJNS4_1CILi2EEENSA_ILi1EEESC_EEENS1_32KernelTmaWarpSpecializedPingpongEEENS5_IJNSA_ILi64EEENSA_ILi256EEENSA_ILi128EEEEEENS_12float_e4m3_tENS5_IJlSC_lEEESK_SL_NS4_8TiledMMAINS4_8MMA_AtomIJNS4_4SM904GMMA31MMA_64x256x32_F32E4M3E4M3_SS_TNILNSP_7ScaleInE1ELSR_1EEEEEENS4_6LayoutINS5_IJSC_SC_SC_EEENS5_IJNSA_ILi0EEESW_SW_EEEEENS5_IJNS4_10UnderscoreESZ_SZ_EEEEENS4_13SM90_TMA_LOADENS4_14ComposedLayoutINS4_7SwizzleILi3ELi4ELi3EEENS4_18smem_ptr_flag_bitsILi8EEENSU_INS5_IJNSA_ILi8EEESI_EEENS5_IJSI_SC_EEEEEEEvNS4_8identityENS4_23SM90_TMA_LOAD_MULTICASTES1C_vS1D_EENS_8epilogue10collective6detail29Sm90TmaWarpSpecializedAdapterINS1H_15DefaultEpilogueISK_SL_SL_NS1G_6thread17LinearCombinationISK_Li1EffLNS1L_9ScaleType4KindE0ELNS_15FloatRoundStyleE2ESK_EENS1_15EpilogueDefaultEEEEEvvEEEEvNT_6ParamsE,"aw",@nobits
	.sectionflags	@""
	.align	16
	.zero		1024


//--------------------- .nv.shared.reserved.0     --------------------------
	.section	.nv.shared.reserved.0,"aw",@nobits
	.weak		__nv_reservedSMEM_offset_0_alias
	.size		__nv_reservedSMEM_offset_0_alias, 0, 0
	.other		__nv_reservedSMEM_offset_0_alias,@"STO_CUDA_RESERVED_SHARED STV_DEFAULT"
__nv_reservedSMEM_offset_0_alias:
	.zero		0


//--------------------- .nv.global                --------------------------
	.section	.nv.global,"aw",@nobits
.nv.global:
	.type		_ZN39_INTERNAL_71584331_4_k_cu_2ff3bde4_34814cute1_E,@object
	.size		_ZN39_INTERNAL_71584331_4_k_cu_2ff3bde4_34814cute1_E,(_ZN39_INTERNAL_71584331_4_k_cu_2ff3bde4_34814cuda3std3__45__cpo6cbeginE - _ZN39_INTERNAL_71584331_4_k_cu_2ff3bde4_34814cute1_E)
_ZN39_INTERNAL_71584331_4_k_cu_2ff3bde4_34814cute1_E:
	.zero		1
	.type		_ZN39_INTERNAL_71584331_4_k_cu_2ff3bde4_34814cuda3std3__45__cpo6cbeginE,@object
	.size		_ZN39_INTERNAL_71584331_4_k_cu_2ff3bde4_34814cuda3std3__45__cpo6cbeginE,(_ZN39_INTERNAL_71584331_4_k_cu_2ff3bde4_34814cuda3std3__48in_placeE - _ZN39_INTERNAL_71584331_4_k_cu_2ff3bde4_34814cuda3std3__45__cpo6cbeginE)
_ZN39_INTERNAL_71584331_4_k_cu_2ff3bde4_34814cuda3std3__45__cpo6cbeginE:
	.zero		1
	.type		_ZN39_INTERNAL_71584331_4_k_cu_2ff3bde4_34814cuda3std3__48in_placeE,@object
	.size		_ZN39_INTERNAL_71584331_4_k_cu_2ff3bde4_34814cuda3std3__48in_placeE,(_ZN39_INTERNAL_71584331_4_k_cu_2ff3bde4_34814cuda3std6ranges3__45__cpo9iter_moveE - _ZN39_INTERNAL_71584331_4_k_cu_2ff3bde4_34814cuda3std3__48in_placeE)
_ZN39_INTERNAL_71584331_4_k_cu_2ff3bde4_34814cuda3std3__48in_placeE:
	.zero		1
	.type		_ZN39_INTERNAL_71584331_4_k_cu_2ff3bde4_34814cuda3std6ranges3__45__cpo9iter_moveE,@object
	.size		_ZN39_INTERNAL_71584331_4_k_cu_2ff3bde4_34814cuda3std6ranges3__45__cpo9iter_moveE,(_ZN39_INTERNAL_71584331_4_k_cu_2ff3bde4_34814cuda3std3__45__cpo5beginE - _ZN39_INTERNAL_71584331_4_k_cu_2ff3bde4_34814cuda3std6ranges3__45__cpo9iter_moveE)
_ZN39_INTERNAL_71584331_4_k_cu_2ff3bde4_34814cuda3std6ranges3__45__cpo9iter_moveE:
	.zero		1
	.type		_ZN39_INTERNAL_71584331_4_k_cu_2ff3bde4_34814cuda3std3__45__cpo5beginE,@object
	.size		_ZN39_INTERNAL_71584331_4_k_cu_2ff3bde4_34814cuda3std3__45__cpo5beginE,(_ZN39_INTERNAL_71584331_4_k_cu_2ff3bde4_34814cuda3std3__441_GLOBAL__N__71584331_4_k_cu_2ff3bde4_34816ignoreE - _ZN39_INTERNAL_71584331_4_k_cu_2ff3bde4_34814cuda3std3__45__cpo5beginE)
_ZN39_INTERNAL_71584331_4_k_cu_2ff3bde4_34814cuda3std3__45__cpo5beginE:
	.zero		1
	.type		_ZN39_INTERNAL_71584331_4_k_cu_2ff3bde4_34814cuda3std3__441_GLOBAL__N__71584331_4_k_cu_2ff3bde4_34816ignoreE,@object
	.size		_ZN39_INTERNAL_71584331_4_k_cu_2ff3bde4_34814cuda3std3__441_GLOBAL__N__71584331_4_k_cu_2ff3bde4_34816ignoreE,(_ZN39_INTERNAL_71584331_4_k_cu_2ff3bde4_34814cute7productE - _ZN39_INTERNAL_71584331_4_k_cu_2ff3bde4_34814cuda3std3__441_GLOBAL__N__71584331_4_k_cu_2ff3bde4_34816ignoreE)
_ZN39_INTERNAL_71584331_4_k_cu_2ff3bde4_34814cuda3std3__441_GLOBAL__N__71584331_4_k_cu_2ff3bde4_34816ignoreE:
	.zero		1
	.type		_ZN39_INTERNAL_71584331_4_k_cu_2ff3bde4_34814cute7productE,@object
	.size		_ZN39_INTERNAL_71584331_4_k_cu_2ff3bde4_34814cute7productE,(_ZN39_INTERNAL_71584331_4_k_cu_2ff3bde4_34814cuda3std3__45__cpo3endE - _ZN39_INTERNAL_71584331_4_k_cu_2ff3bde4_34814cute7productE)
_ZN39_INTERNAL_71584331_4_k_cu_2ff3bde4_34814cute7productE:
	.zero		1
	.type		_ZN39_INTERNAL_71584331_4_k_cu_2ff3bde4_34814cuda3std3__45__cpo3endE,@object
	.size		_ZN39_INTERNAL_71584331_4_k_cu_2ff3bde4_34814cuda3std3__45__cpo3endE,(_ZN39_INTERNAL_71584331_4_k_cu_2ff3bde4_34814cuda3std3__419piecewise_constructE - _ZN39_INTERNAL_71584331_4_k_cu_2ff3bde4_34814cuda3std3__45__cpo3endE)
_ZN39_INTERNAL_71584331_4_k_cu_2ff3bde4_34814cuda3std3__45__cpo3endE:
	.zero		1
	.type		_ZN39_INTERNAL_71584331_4_k_cu_2ff3bde4_34814cuda3std3__419piecewise_constructE,@object
	.size		_ZN39_INTERNAL_71584331_4_k_cu_2ff3bde4_34814cuda3std3__419piecewise_constructE,(_ZN39_INTERNAL_71584331_4_k_cu_2ff3bde4_34814cuda3std3__45__cpo4cendE - _ZN39_INTERNAL_71584331_4_k_cu_2ff3bde4_34814cuda3std3__419piecewise_constructE)
_ZN39_INTERNAL_71584331_4_k_cu_2ff3bde4_34814cuda3std3__419piecewise_constructE:
	.zero		1
	.type		_ZN39_INTERNAL_71584331_4_k_cu_2ff3bde4_34814cuda3std3__45__cpo4cendE,@object
	.size		_ZN39_INTERNAL_71584331_4_k_cu_2ff3bde4_34814cuda3std3__45__cpo4cendE,(_ZN39_INTERNAL_71584331_4_k_cu_2ff3bde4_34814cuda3std6ranges3__45__cpo4swapE - _ZN39_INTERNAL_71584331_4_k_cu_2ff3bde4_34814cuda3std3__45__cpo4cendE)
_ZN39_INTERNAL_71584331_4_k_cu_2ff3bde4_34814cuda3std3__45__cpo4cendE:
	.zero		1
	.type		_ZN39_INTERNAL_71584331_4_k_cu_2ff3bde4_34814cuda3std6ranges3__45__cpo4swapE,@object
	.size		_ZN39_INTERNAL_71584331_4_k_cu_2ff3bde4_34814cuda3std6ranges3__45__cpo4swapE,(.L_7 - _ZN39_INTERNAL_71584331_4_k_cu_2ff3bde4_34814cuda3std6ranges3__45__cpo4swapE)
_ZN39_INTERNAL_71584331_4_k_cu_2ff3bde4_34814cuda3std6ranges3__45__cpo4swapE:
	.zero		1
.L_7:


//--------------------- .nv.constant0._ZN7cutlass13device_kernelINS_4gemm6kernel13GemmUniversalIN4cute5tupleIJiiiiEEENS1_10collective13CollectiveMmaINS1_37MainloopSm90TmaGmmaWarpSpecializedFP8ILi5ENS5_IJNS4_1CILi2EEENSA_ILi1EEESC_EEENS1_32KernelTmaWarpSpecializedPingpongEEENS5_IJNSA_ILi64EEENSA_ILi256EEENSA_ILi128EEEEEENS_12float_e4m3_tENS5_IJlSC_lEEESK_SL_NS4_8TiledMMAINS4_8MMA_AtomIJNS4_4SM904GMMA31MMA_64x256x32_F32E4M3E4M3_SS_TNILNSP_7ScaleInE1ELSR_1EEEEEENS4_6LayoutINS5_IJSC_SC_SC_EEENS5_IJNSA_ILi0EEESW_SW_EEEEENS5_IJNS4_10UnderscoreESZ_SZ_EEEEENS4_13SM90_TMA_LOADENS4_14ComposedLayoutINS4_7SwizzleILi3ELi4ELi3EEENS4_18smem_ptr_flag_bitsILi8EEENSU_INS5_IJNSA_ILi8EEESI_EEENS5_IJSI_SC_EEEEEEEvNS4_8identityENS4_23SM90_TMA_LOAD_MULTICASTES1C_vS1D_EENS_8epilogue10collective6detail29Sm90TmaWarpSpecializedAdapterINS1H_15DefaultEpilogueISK_SL_SL_NS1G_6thread17LinearCombinationISK_Li1EffLNS1L_9ScaleType4KindE0ELNS_15FloatRoundStyleE2ESK_EENS1_15EpilogueDefaultEEEEEvvEEEEvNT_6ParamsE --------------------------
	.section	.nv.constant0._ZN7cutlass13device_kernelINS_4gemm6kernel13GemmUniversalIN4cute5tupleIJiiiiEEENS1_10collective13CollectiveMmaINS1_37MainloopSm90TmaGmmaWarpSpecializedFP8ILi5ENS5_IJNS4_1CILi2EEENSA_ILi1EEESC_EEENS1_32KernelTmaWarpSpecializedPingpongEEENS5_IJNSA_ILi64EEENSA_ILi256EEENSA_ILi128EEEEEENS_12float_e4m3_tENS5_IJlSC_lEEESK_SL_NS4_8TiledMMAINS4_8MMA_AtomIJNS4_4SM904GMMA31MMA_64x256x32_F32E4M3E4M3_SS_TNILNSP_7ScaleInE1ELSR_1EEEEEENS4_6LayoutINS5_IJSC_SC_SC_EEENS5_IJNSA_ILi0EEESW_SW_EEEEENS5_IJNS4_10UnderscoreESZ_SZ_EEEEENS4_13SM90_TMA_LOADENS4_14ComposedLayoutINS4_7SwizzleILi3ELi4ELi3EEENS4_18smem_ptr_flag_bitsILi8EEENSU_INS5_IJNSA_ILi8EEESI_EEENS5_IJSI_SC_EEEEEEEvNS4_8identityENS4_23SM90_TMA_LOAD_MULTICASTES1C_vS1D_EENS_8epilogue10collective6detail29Sm90TmaWarpSpecializedAdapterINS1H_15DefaultEpilogueISK_SL_SL_NS1G_6thread17LinearCombinationISK_Li1EffLNS1L_9ScaleType4KindE0ELNS_15FloatRoundStyleE2ESK_EENS1_15EpilogueDefaultEEEEEvvEEEEvNT_6ParamsE,"a",@progbits
	.sectionflags	@""
	.align	4
.nv.constant0._ZN7cutlass13device_kernelINS_4gemm6kernel13GemmUniversalIN4cute5tupleIJiiiiEEENS1_10collective13CollectiveMmaINS1_37MainloopSm90TmaGmmaWarpSpecializedFP8ILi5ENS5_IJNS4_1CILi2EEENSA_ILi1EEESC_EEENS1_32KernelTmaWarpSpecializedPingpongEEENS5_IJNSA_ILi64EEENSA_ILi256EEENSA_ILi128EEEEEENS_12float_e4m3_tENS5_IJlSC_lEEESK_SL_NS4_8TiledMMAINS4_8MMA_AtomIJNS4_4SM904GMMA31MMA_64x256x32_F32E4M3E4M3_SS_TNILNSP_7ScaleInE1ELSR_1EEEEEENS4_6LayoutINS5_IJSC_SC_SC_EEENS5_IJNSA_ILi0EEESW_SW_EEEEENS5_IJNS4_10UnderscoreESZ_SZ_EEEEENS4_13SM90_TMA_LOADENS4_14ComposedLayoutINS4_7SwizzleILi3ELi4ELi3EEENS4_18smem_ptr_flag_bitsILi8EEENSU_INS5_IJNSA_ILi8EEESI_EEENS5_IJSI_SC_EEEEEEEvNS4_8identityENS4_23SM90_TMA_LOAD_MULTICASTES1C_vS1D_EENS_8epilogue10collective6detail29Sm90TmaWarpSpecializedAdapterINS1H_15DefaultEpilogueISK_SL_SL_NS1G_6thread17LinearCombinationISK_Li1EffLNS1L_9ScaleType4KindE0ELNS_15FloatRoundStyleE2ESK_EENS1_15EpilogueDefaultEEEEEvvEEEEvNT_6ParamsE:
	.zero		1664


//--------------------- SYMBOLS --------------------------

	.type		.nv.reservedSmem.offset0,@object
	.size		.nv.reservedSmem.offset0,0x4
